	.target	sm_90a

	.elftype	@"ET_EXEC"


//--------------------- .note.nv.tkinfo           --------------------------
	.section	.note.nv.tkinfo,"",@"SHT_NOTE"
	.sectionflags	@"SHF_NOTE_NV_TKINFO"
	.tkinfo
        /*0018*/ 	.word	0x00000002
        /*0030*/ 	.string	""
        /*0030*/ 	.string	"ptxas"
        /*0030*/ 	.string	"Cuda compilation tools, release 13.0, V13.0.88"
        /*0030*/ 	.string	"Build cuda_13.0.r13.0/compiler.36424714_0"
        /*0030*/ 	.string	"-arch sm_90a -m 64 "



//--------------------- .note.nv.cuinfo           --------------------------
	.section	.note.nv.cuinfo,"",@"SHT_NOTE"
	.sectionflags	@"SHF_NOTE_NV_CUINFO"
        /*0018*/ 	.short	0x0002
        /*001a*/ 	.short	0x005a
        /*001c*/ 	.short	0x0082
	.zero		2


//--------------------- .nv.info                  --------------------------
	.section	.nv.info,"",@"SHT_CUDA_INFO"
	.align	4


	//----- nvinfo : EIATTR_REGCOUNT
	.align		4
        /*0000*/ 	.byte	0x04, 0x2f
        /*0002*/ 	.short	(.L_12 - .L_11)
	.align		4
.L_11:
        /*0004*/ 	.word	index@(_ZN7cutlass13device_kernelINS_4gemm6kernel13GemmUniversalIN4cute5tupleIJiiiiEEENS1_10collective13CollectiveMmaINS1_37MainloopSm90TmaGmmaWarpSpecializedFP8ILi3ENS5_IJNS4_1CILi2EEENSA_ILi1EEESC_EEENS1_32KernelTmaWarpSpecializedPingpongEEENS5_IJNSA_ILi64EEESG_NSA_ILi32EEEEEENS_12float_e4m3_tENS5_IJlSC_lEEESJ_SK_NS4_8TiledMMAINS4_8MMA_AtomIJNS4_4SM904GMMA30MMA_64x64x32_F32E4M3E4M3_SS_TNILNSO_7ScaleInE1ELSQ_1EEEEEENS4_6LayoutINS5_IJSC_SC_SC_EEENS5_IJNSA_ILi0EEESV_SV_EEEEENS5_IJNS4_10UnderscoreESY_SY_EEEEENS4_13SM90_TMA_LOADENS4_14ComposedLayoutINS4_7SwizzleILi1ELi4ELi3EEENS4_18smem_ptr_flag_bitsILi8EEENST_INS5_IJNSA_ILi8EEESH_EEENS5_IJSH_SC_EEEEEEEvNS4_8identityENS4_23SM90_TMA_LOAD_MULTICASTES1B_vS1C_EENS_8epilogue10collective6detail29Sm90TmaWarpSpecializedAdapterINS1G_15DefaultEpilogueISJ_SK_SK_NS1F_6thread17LinearCombinationISJ_Li1EffLNS1K_9ScaleType4KindE0ELNS_15FloatRoundStyleE2ESJ_EENS1_15EpilogueDefaultEEEEEvvEEEEvNT_6ParamsE)
        /*0008*/ 	.word	0x000000a8


	//----- nvinfo : EIATTR_FRAME_SIZE
	.align		4
.L_12:
        /*000c*/ 	.byte	0x04, 0x11
        /*000e*/ 	.short	(.L_14 - .L_13)
	.align		4
.L_13:
        /*0010*/ 	.word	index@(_ZN7cutlass13device_kernelINS_4gemm6kernel13GemmUniversalIN4cute5tupleIJiiiiEEENS1_10collective13CollectiveMmaINS1_37MainloopSm90TmaGmmaWarpSpecializedFP8ILi3ENS5_IJNS4_1CILi2EEENSA_ILi1EEESC_EEENS1_32KernelTmaWarpSpecializedPingpongEEENS5_IJNSA_ILi64EEESG_NSA_ILi32EEEEEENS_12float_e4m3_tENS5_IJlSC_lEEESJ_SK_NS4_8TiledMMAINS4_8MMA_AtomIJNS4_4SM904GMMA30MMA_64x64x32_F32E4M3E4M3_SS_TNILNSO_7ScaleInE1ELSQ_1EEEEEENS4_6LayoutINS5_IJSC_SC_SC_EEENS5_IJNSA_ILi0EEESV_SV_EEEEENS5_IJNS4_10UnderscoreESY_SY_EEEEENS4_13SM90_TMA_LOADENS4_14ComposedLayoutINS4_7SwizzleILi1ELi4ELi3EEENS4_18smem_ptr_flag_bitsILi8EEENST_INS5_IJNSA_ILi8EEESH_EEENS5_IJSH_SC_EEEEEEEvNS4_8identityENS4_23SM90_TMA_LOAD_MULTICASTES1B_vS1C_EENS_8epilogue10collective6detail29Sm90TmaWarpSpecializedAdapterINS1G_15DefaultEpilogueISJ_SK_SK_NS1F_6thread17LinearCombinationISJ_Li1EffLNS1K_9ScaleType4KindE0ELNS_15FloatRoundStyleE2ESJ_EENS1_15EpilogueDefaultEEEEEvvEEEEvNT_6ParamsE)
        /*0014*/ 	.word	0x00000000


	//----- nvinfo : EIATTR_MIN_STACK_SIZE
	.align		4
.L_14:
        /*0018*/ 	.byte	0x04, 0x12
        /*001a*/ 	.short	(.L_16 - .L_15)
	.align		4
.L_15:
        /*001c*/ 	.word	index@(_ZN7cutlass13device_kernelINS_4gemm6kernel13GemmUniversalIN4cute5tupleIJiiiiEEENS1_10collective13CollectiveMmaINS1_37MainloopSm90TmaGmmaWarpSpecializedFP8ILi3ENS5_IJNS4_1CILi2EEENSA_ILi1EEESC_EEENS1_32KernelTmaWarpSpecializedPingpongEEENS5_IJNSA_ILi64EEESG_NSA_ILi32EEEEEENS_12float_e4m3_tENS5_IJlSC_lEEESJ_SK_NS4_8TiledMMAINS4_8MMA_AtomIJNS4_4SM904GMMA30MMA_64x64x32_F32E4M3E4M3_SS_TNILNSO_7ScaleInE1ELSQ_1EEEEEENS4_6LayoutINS5_IJSC_SC_SC_EEENS5_IJNSA_ILi0EEESV_SV_EEEEENS5_IJNS4_10UnderscoreESY_SY_EEEEENS4_13SM90_TMA_LOADENS4_14ComposedLayoutINS4_7SwizzleILi1ELi4ELi3EEENS4_18smem_ptr_flag_bitsILi8EEENST_INS5_IJNSA_ILi8EEESH_EEENS5_IJSH_SC_EEEEEEEvNS4_8identityENS4_23SM90_TMA_LOAD_MULTICASTES1B_vS1C_EENS_8epilogue10collective6detail29Sm90TmaWarpSpecializedAdapterINS1G_15DefaultEpilogueISJ_SK_SK_NS1F_6thread17LinearCombinationISJ_Li1EffLNS1K_9ScaleType4KindE0ELNS_15FloatRoundStyleE2ESJ_EENS1_15EpilogueDefaultEEEEEvvEEEEvNT_6ParamsE)
        /*0020*/ 	.word	0x00000000
.L_16:


//--------------------- .nv.compat                --------------------------
	.section	.nv.compat,"",@"SHT_CUDA_COMPAT_INFO"
	.align	4
        /*0000*/ 	.byte	0x02, 0x09, 0x01, 0x00, 0x02, 0x02, 0x04, 0x00, 0x02, 0x05, 0x05, 0x00, 0x03, 0x07, 0x01, 0x01
        /*0010*/ 	.byte	0x02, 0x03, 0x01, 0x00, 0x02, 0x06, 0x01, 0x00, 0x04, 0x0b, 0x08, 0x00, 0x00, 0x00, 0x00, 0x00
        /*0020*/ 	.byte	0x00, 0x00, 0x00, 0x00


//--------------------- .nv.info._ZN7cutlass13device_kernelINS_4gemm6kernel13GemmUniversalIN4cute5tupleIJiiiiEEENS1_10collective13CollectiveMmaINS1_37MainloopSm90TmaGmmaWarpSpecializedFP8ILi3ENS5_IJNS4_1CILi2EEENSA_ILi1EEESC_EEENS1_32KernelTmaWarpSpecializedPingpongEEENS5_IJNSA_ILi64EEESG_NSA_ILi32EEEEEENS_12float_e4m3_tENS5_IJlSC_lEEESJ_SK_NS4_8TiledMMAINS4_8MMA_AtomIJNS4_4SM904GMMA30MMA_64x64x32_F32E4M3E4M3_SS_TNILNSO_7ScaleInE1ELSQ_1EEEEEENS4_6LayoutINS5_IJSC_SC_SC_EEENS5_IJNSA_ILi0EEESV_SV_EEEEENS5_IJNS4_10UnderscoreESY_SY_EEEEENS4_13SM90_TMA_LOADENS4_14ComposedLayoutINS4_7SwizzleILi1ELi4ELi3EEENS4_18smem_ptr_flag_bitsILi8EEENST_INS5_IJNSA_ILi8EEESH_EEENS5_IJSH_SC_EEEEEEEvNS4_8identityENS4_23SM90_TMA_LOAD_MULTICASTES1B_vS1C_EENS_8epilogue10collective6detail29Sm90TmaWarpSpecializedAdapterINS1G_15DefaultEpilogueISJ_SK_SK_NS1F_6thread17LinearCombinationISJ_Li1EffLNS1K_9ScaleType4KindE0ELNS_15FloatRoundStyleE2ESJ_EENS1_15EpilogueDefaultEEEEEvvEEEEvNT_6ParamsE --------------------------
	.section	.nv.info._ZN7cutlass13device_kernelINS_4gemm6kernel13GemmUniversalIN4cute5tupleIJiiiiEEENS1_10collective13CollectiveMmaINS1_37MainloopSm90TmaGmmaWarpSpecializedFP8ILi3ENS5_IJNS4_1CILi2EEENSA_ILi1EEESC_EEENS1_32KernelTmaWarpSpecializedPingpongEEENS5_IJNSA_ILi64EEESG_NSA_ILi32EEEEEENS_12float_e4m3_tENS5_IJlSC_lEEESJ_SK_NS4_8TiledMMAINS4_8MMA_AtomIJNS4_4SM904GMMA30MMA_64x64x32_F32E4M3E4M3_SS_TNILNSO_7ScaleInE1ELSQ_1EEEEEENS4_6LayoutINS5_IJSC_SC_SC_EEENS5_IJNSA_ILi0EEESV_SV_EEEEENS5_IJNS4_10UnderscoreESY_SY_EEEEENS4_13SM90_TMA_LOADENS4_14ComposedLayoutINS4_7SwizzleILi1ELi4ELi3EEENS4_18smem_ptr_flag_bitsILi8EEENST_INS5_IJNSA_ILi8EEESH_EEENS5_IJSH_SC_EEEEEEEvNS4_8identityENS4_23SM90_TMA_LOAD_MULTICASTES1B_vS1C_EENS_8epilogue10collective6detail29Sm90TmaWarpSpecializedAdapterINS1G_15DefaultEpilogueISJ_SK_SK_NS1F_6thread17LinearCombinationISJ_Li1EffLNS1K_9ScaleType4KindE0ELNS_15FloatRoundStyleE2ESJ_EENS1_15EpilogueDefaultEEEEEvvEEEEvNT_6ParamsE,"",@"SHT_CUDA_INFO"
	.sectionflags	@""
	.align	4


	//----- nvinfo : EIATTR_CUDA_API_VERSION
	.align		4
        /*0000*/ 	.byte	0x04, 0x37
        /*0002*/ 	.short	(.L_18 - .L_17)
.L_17:
        /*0004*/ 	.word	0x00000082


	//----- nvinfo : EIATTR_KPARAM_INFO
	.align		4
.L_18:
        /*0008*/ 	.byte	0x04, 0x17
        /*000a*/ 	.short	(.L_20 - .L_19)
.L_19:
        /*000c*/ 	.word	0x00000000
        /*0010*/ 	.short	0x0000
        /*0012*/ 	.short	0x0070
        /*0014*/ 	.byte	0x00, 0xf0, 0x01, 0x10


	//----- nvinfo : EIATTR_SPARSE_MMA_MASK
	.align		4
.L_20:
        /*0018*/ 	.byte	0x03, 0x50
        /*001a*/ 	.short	0x0000


	//----- nvinfo : EIATTR_MAXREG_COUNT
	.align		4
        /*001c*/ 	.byte	0x03, 0x1b
        /*001e*/ 	.short	0x00a8


	//----- nvinfo : EIATTR_NUM_BARRIERS
	.align		4
        /*0020*/ 	.byte	0x02, 0x4c
        /*0022*/ 	.byte	0x01
	.zero		1


	//----- nvinfo : EIATTR_MERCURY_ISA_VERSION
	.align		4
        /*0024*/ 	.byte	0x03, 0x5f
        /*0026*/ 	.short	0x0101


	//----- nvinfo : EIATTR_INT_WARP_WIDE_INSTR_OFFSETS
	.align		4
        /*0028*/ 	.byte	0x04, 0x31
        /*002a*/ 	.short	(.L_22 - .L_21)


	//   ....[0]....
.L_21:
        /*002c*/ 	.word	0x00000490


	//   ....[1]....
        /*0030*/ 	.word	0x000004d0


	//   ....[2]....
        /*0034*/ 	.word	0x00000510


	//   ....[3]....
        /*0038*/ 	.word	0x000005b0


	//   ....[4]....
        /*003c*/ 	.word	0x000005d0


	//   ....[5]....
        /*0040*/ 	.word	0x00000630


	//   ....[6]....
        /*0044*/ 	.word	0x00000720


	//   ....[7]....
        /*0048*/ 	.word	0x00000770


	//   ....[8]....
        /*004c*/ 	.word	0x000026b0


	//----- nvinfo : EIATTR_COOP_GROUP_MASK_REGIDS
	.align		4
.L_22:
        /*0050*/ 	.byte	0x04, 0x29
        /*0052*/ 	.short	(.L_24 - .L_23)


	//   ....[0]....
.L_23:
        /*0054*/ 	.word	0xffffffff


	//   ....[1]....
        /*0058*/ 	.word	0xffffffff


	//   ....[2]....
        /*005c*/ 	.word	0xffffffff


	//   ....[3]....
        /*0060*/ 	.word	0xffffffff


	//   ....[4]....
        /*0064*/ 	.word	0xffffffff


	//   ....[5]....
        /*0068*/ 	.word	0xffffffff


	//   ....[6]....
        /*006c*/ 	.word	0xffffffff


	//----- nvinfo : EIATTR_COOP_GROUP_INSTR_OFFSETS
	.align		4
.L_24:
        /*0070*/ 	.byte	0x04, 0x28
        /*0072*/ 	.short	(.L_26 - .L_25)


	//   ....[0]....
.L_25:
        /*0074*/ 	.word	0x00000060


	//   ....[1]....
        /*0078*/ 	.word	0x00000070


	//   ....[2]....
        /*007c*/ 	.word	0x00000130


	//   ....[3]....
        /*0080*/ 	.word	0x000002a0


	//   ....[4]....
        /*0084*/ 	.word	0x000002e0


	//   ....[5]....
        /*0088*/ 	.word	0x00000360


	//   ....[6]....
        /*008c*/ 	.word	0x00000930


	//----- nvinfo : EIATTR_REG_RECONFIG
	.align		4
.L_26:
        /*0090*/ 	.byte	0x01, 0x54
	.zero		2


	//----- nvinfo : EIATTR_MBARRIER_INSTR_OFFSETS
	.align		4
        /*0094*/ 	.byte	0x04, 0x39
        /*0096*/ 	.short	(.L_28 - .L_27)


	//   ....[0]....
.L_27:
        /*0098*/ 	.word	0x00000230
        /*009c*/ 	.word	0x000000ff
        /*00a0*/ 	.word	0x00000000
        /*00a4*/ 	.short	0x0100
        /*00a6*/ 	.byte	0x08
	.zero		1


	//   ....[1]....
        /*00a8*/ 	.word	0x00000240
        /*00ac*/ 	.word	0x000000ff
        /*00b0*/ 	.word	0x00000018
        /*00b4*/ 	.short	0x0100
        /*00b6*/ 	.byte	0x08
	.zero		1


	//   ....[2]....
        /*00b8*/ 	.word	0x00000250
        /*00bc*/ 	.word	0x000000ff
        /*00c0*/ 	.word	0x00000008
        /*00c4*/ 	.short	0x0100
        /*00c6*/ 	.byte	0x08
	.zero		1


	//   ....[3]....
        /*00c8*/ 	.word	0x00000260
        /*00cc*/ 	.word	0x000000ff
        /*00d0*/ 	.word	0x00000020
        /*00d4*/ 	.short	0x0100
        /*00d6*/ 	.byte	0x08
	.zero		1


	//   ....[4]....
        /*00d8*/ 	.word	0x00000270
        /*00dc*/ 	.word	0x000000ff
        /*00e0*/ 	.word	0x00000010
        /*00e4*/ 	.short	0x0100
        /*00e6*/ 	.byte	0x08
	.zero		1


	//   ....[5]....
        /*00e8*/ 	.word	0x00000280
        /*00ec*/ 	.word	0x000000ff
        /*00f0*/ 	.word	0x00000028
        /*00f4*/ 	.short	0x0100
        /*00f6*/ 	.byte	0x08
	.zero		1


	//   ....[6]....
        /*00f8*/ 	.word	0x000007a0
        /*00fc*/ 	.word	0x000000ff
        /*0100*/ 	.word	0x00000060
        /*0104*/ 	.short	0x0100
        /*0106*/ 	.byte	0x08
	.zero		1


	//   ....[7]....
        /*0108*/ 	.word	0x00000840
        /*010c*/ 	.word	0x000000ff
        /*0110*/ 	.word	0x00000068
        /*0114*/ 	.short	0x0100
        /*0116*/ 	.byte	0x08
	.zero		1


	//   ....[8]....
        /*0118*/ 	.word	0x000008b0
        /*011c*/ 	.word	0x000000ff
        /*0120*/ 	.word	0x00000040
        /*0124*/ 	.short	0x0100
        /*0126*/ 	.byte	0x09
	.zero		1


	//   ....[9]....
        /*0128*/ 	.word	0x000008c0
        /*012c*/ 	.word	0x000000ff
        /*0130*/ 	.word	0x00000048
        /*0134*/ 	.short	0x0100
        /*0136*/ 	.byte	0x09
	.zero		1


	//   ....[10]....
        /*0138*/ 	.word	0x000008d0
        /*013c*/ 	.word	0x000000ff
        /*0140*/ 	.word	0x00000050
        /*0144*/ 	.short	0x0100
        /*0146*/ 	.byte	0x09
	.zero		1


	//   ....[11]....
        /*0148*/ 	.word	0x000008e0
        /*014c*/ 	.word	0x000000ff
        /*0150*/ 	.word	0x00000058
        /*0154*/ 	.short	0x0100
        /*0156*/ 	.byte	0x09
	.zero		1


	//   ....[12]....
        /*0158*/ 	.word	0x000016c0
        /*015c*/ 	.word	0x000000ff
        /*0160*/ 	.word	0xfffffff8
        /*0164*/ 	.short	0x010a
        /*0166*/ 	.byte	0x0f
	.zero		1


	//   ....[13]....
        /*0168*/ 	.word	0x00001990
        /*016c*/ 	.word	0x000000ff
        /*0170*/ 	.word	0x00000000
        /*0174*/ 	.short	0x010a
        /*0176*/ 	.byte	0x06
	.zero		1


	//   ....[14]....
        /*0178*/ 	.word	0x000019d0
        /*017c*/ 	.word	0x000000ff
        /*0180*/ 	.word	0x00000000
        /*0184*/ 	.short	0x010a
        /*0186*/ 	.byte	0x06
	.zero		1


	//   ....[15]....
        /*0188*/ 	.word	0x00001ef0
        /*018c*/ 	.word	0x000000ff
        /*0190*/ 	.word	0x00000000
        /*0194*/ 	.short	0x010a
        /*0196*/ 	.byte	0x09
	.zero		1


	//   ....[16]....
        /*0198*/ 	.word	0x00001f30
        /*019c*/ 	.word	0x000000ff
        /*01a0*/ 	.word	0x00000000
        /*01a4*/ 	.short	0x010a
        /*01a6*/ 	.byte	0x09
	.zero		1


	//   ....[17]....
        /*01a8*/ 	.word	0x000022c0
        /*01ac*/ 	.word	0x00000013
        /*01b0*/ 	.word	0x00000000
        /*01b4*/ 	.short	0x0101
        /*01b6*/ 	.byte	0x3f
	.zero		1


	//   ....[18]....
        /*01b8*/ 	.word	0x00002640
        /*01bc*/ 	.word	0x00000011
        /*01c0*/ 	.word	0x00000000
        /*01c4*/ 	.short	0x0101
        /*01c6*/ 	.byte	0x17
	.zero		1


	//   ....[19]....
        /*01c8*/ 	.word	0x00002750
        /*01cc*/ 	.word	0x00000011
        /*01d0*/ 	.word	0x00000000
        /*01d4*/ 	.short	0x0101
        /*01d6*/ 	.byte	0x3f
	.zero		1


	//   ....[20]....
        /*01d8*/ 	.word	0x00002810
        /*01dc*/ 	.word	0x000000ff
        /*01e0*/ 	.word	0x00000008
        /*01e4*/ 	.short	0x010a
        /*01e6*/ 	.byte	0x0f
	.zero		1


	//   ....[21]....
        /*01e8*/ 	.word	0x00005070
        /*01ec*/ 	.word	0x00000004
        /*01f0*/ 	.word	0x00000000
        /*01f4*/ 	.short	0x0101
        /*01f6*/ 	.byte	0x17
	.zero		1


	//   ....[22]....
        /*01f8*/ 	.word	0x00005990
        /*01fc*/ 	.word	0x00000013
        /*0200*/ 	.word	0x00000018
        /*0204*/ 	.short	0x010a
        /*0206*/ 	.byte	0x3f
	.zero		1


	//   ....[23]....
        /*0208*/ 	.word	0x00005d10
        /*020c*/ 	.word	0x0000000a
        /*0210*/ 	.word	0x00000068
        /*0214*/ 	.short	0x0101
        /*0216*/ 	.byte	0x3f
	.zero		1


	//   ....[24]....
        /*0218*/ 	.word	0x00006470
        /*021c*/ 	.word	0x00000007
        /*0220*/ 	.word	0x00000000
        /*0224*/ 	.short	0x010a
        /*0226*/ 	.byte	0x3f
	.zero		1


	//   ....[25]....
        /*0228*/ 	.word	0x000064f0
        /*022c*/ 	.word	0x00000006
        /*0230*/ 	.word	0x00000000
        /*0234*/ 	.short	0x010a
        /*0236*/ 	.byte	0x3f
	.zero		1


	//   ....[26]....
        /*0238*/ 	.word	0x00006580
        /*023c*/ 	.word	0x00000003
        /*0240*/ 	.word	0x00000000
        /*0244*/ 	.short	0x010a
        /*0246*/ 	.byte	0x3f
	.zero		1


	//   ....[27]....
        /*0248*/ 	.word	0x000065f0
        /*024c*/ 	.word	0x00000011
        /*0250*/ 	.word	0xfffffff8
        /*0254*/ 	.short	0x010a
        /*0256*/ 	.byte	0x3f
	.zero		1


	//   ....[28]....
        /*0258*/ 	.word	0x00006650
        /*025c*/ 	.word	0x00000011
        /*0260*/ 	.word	0x00000000
        /*0264*/ 	.short	0x010a
        /*0266*/ 	.byte	0x3f
	.zero		1


	//   ....[29]....
        /*0268*/ 	.word	0x000066b0
        /*026c*/ 	.word	0x00000013
        /*0270*/ 	.word	0x00000000
        /*0274*/ 	.short	0x010a
        /*0276*/ 	.byte	0x3f
	.zero		1


	//   ....[30]....
        /*0278*/ 	.word	0x00006710
        /*027c*/ 	.word	0x00000011
        /*0280*/ 	.word	0x00000008
        /*0284*/ 	.short	0x010a
        /*0286*/ 	.byte	0x3f
	.zero		1


	//   ....[31]....
        /*0288*/ 	.word	0x000067e0
        /*028c*/ 	.word	0x00000013
        /*0290*/ 	.word	0x00000018
        /*0294*/ 	.short	0x010a
        /*0296*/ 	.byte	0x3f
	.zero		1


	//   ....[32]....
        /*0298*/ 	.word	0x000068c0
        /*029c*/ 	.word	0x00000007
        /*02a0*/ 	.word	0x00000000
        /*02a4*/ 	.short	0x010a
        /*02a6*/ 	.byte	0x3f
	.zero		1


	//   ....[33]....
        /*02a8*/ 	.word	0x00006910
        /*02ac*/ 	.word	0x00000006
        /*02b0*/ 	.word	0x00000000
        /*02b4*/ 	.short	0x010a
        /*02b6*/ 	.byte	0x3f
	.zero		1


	//----- nvinfo : EIATTR_NUM_MBARRIERS
	.align		4
.L_28:
        /*02b8*/ 	.byte	0x03, 0x38
        /*02ba*/ 	.short	0x000c


	//----- nvinfo : EIATTR_EXIT_INSTR_OFFSETS
	.align		4
        /*02bc*/ 	.byte	0x04, 0x1c
        /*02be*/ 	.short	(.L_30 - .L_29)


	//   ....[0]....
.L_29:
        /*02c0*/ 	.word	0x00001380


	//   ....[1]....
        /*02c4*/ 	.word	0x000013e0


	//   ....[2]....
        /*02c8*/ 	.word	0x00005680


	//   ....[3]....
        /*02cc*/ 	.word	0x000056b0


	//   ....[4]....
        /*02d0*/ 	.word	0x000065d0


	//----- nvinfo : EIATTR_MAX_THREADS
	.align		4
.L_30:
        /*02d4*/ 	.byte	0x04, 0x05
        /*02d6*/ 	.short	(.L_32 - .L_31)
.L_31:
        /*02d8*/ 	.word	0x00000180
        /*02dc*/ 	.word	0x00000001
        /*02e0*/ 	.word	0x00000001


	//----- nvinfo : EIATTR_CRS_STACK_SIZE
	.align		4
.L_32:
        /*02e4*/ 	.byte	0x04, 0x1e
        /*02e6*/ 	.short	(.L_34 - .L_33)
.L_33:
        /*02e8*/ 	.word	0x00000000


	//----- nvinfo : EIATTR_CBANK_PARAM_SIZE
	.align		4
.L_34:
        /*02ec*/ 	.byte	0x03, 0x19
        /*02ee*/ 	.short	0x0470


	//----- nvinfo : EIATTR_PARAM_CBANK
	.align		4
        /*02f0*/ 	.byte	0x04, 0x0a
        /*02f2*/ 	.short	(.L_36 - .L_35)
	.align		4
.L_35:
        /*02f4*/ 	.word	index@(.nv.constant0._ZN7cutlass13device_kernelINS_4gemm6kernel13GemmUniversalIN4cute5tupleIJiiiiEEENS1_10collective13CollectiveMmaINS1_37MainloopSm90TmaGmmaWarpSpecializedFP8ILi3ENS5_IJNS4_1CILi2EEENSA_ILi1EEESC_EEENS1_32KernelTmaWarpSpecializedPingpongEEENS5_IJNSA_ILi64EEESG_NSA_ILi32EEEEEENS_12float_e4m3_tENS5_IJlSC_lEEESJ_SK_NS4_8TiledMMAINS4_8MMA_AtomIJNS4_4SM904GMMA30MMA_64x64x32_F32E4M3E4M3_SS_TNILNSO_7ScaleInE1ELSQ_1EEEEEENS4_6LayoutINS5_IJSC_SC_SC_EEENS5_IJNSA_ILi0EEESV_SV_EEEEENS5_IJNS4_10UnderscoreESY_SY_EEEEENS4_13SM90_TMA_LOADENS4_14ComposedLayoutINS4_7SwizzleILi1ELi4ELi3EEENS4_18smem_ptr_flag_bitsILi8EEENST_INS5_IJNSA_ILi8EEESH_EEENS5_IJSH_SC_EEEEEEEvNS4_8identityENS4_23SM90_TMA_LOAD_MULTICASTES1B_vS1C_EENS_8epilogue10collective6detail29Sm90TmaWarpSpecializedAdapterINS1G_15DefaultEpilogueISJ_SK_SK_NS1F_6thread17LinearCombinationISJ_Li1EffLNS1K_9ScaleType4KindE0ELNS_15FloatRoundStyleE2ESJ_EENS1_15EpilogueDefaultEEEEEvvEEEEvNT_6ParamsE)
        /*02f8*/ 	.short	0x0210
        /*02fa*/ 	.short	0x0470


	//----- nvinfo : EIATTR_SW_WAR
	.align		4
.L_36:
        /*02fc*/ 	.byte	0x04, 0x36
        /*02fe*/ 	.short	(.L_38 - .L_37)
.L_37:
        /*0300*/ 	.word	0x00000008
.L_38:


//--------------------- .nv.callgraph             --------------------------
	.section	.nv.callgraph,"",@"SHT_CUDA_CALLGRAPH"
	.align	4
	.sectionentsize	8
	.align		4
        /*0000*/ 	.word	0x00000000
	.align		4
        /*0004*/ 	.word	0xffffffff
	.align		4
        /*0008*/ 	.word	0x00000000
	.align		4
        /*000c*/ 	.word	0xfffffffe
	.align		4
        /*0010*/ 	.word	0x00000000
	.align		4
        /*0014*/ 	.word	0xfffffffd
	.align		4
        /*0018*/ 	.word	0x00000000
	.align		4
        /*001c*/ 	.word	0xfffffffc


//--------------------- .nv.constant4             --------------------------
	.section	.nv.constant4,"a",@progbits
	.align	8
	.align		8
.nv.constant4:
        /*0000*/ 	.dword	_ZN39_INTERNAL_0e2ef5ac_4_k_cu_b408110e_35614cuda3std3__45__cpo5beginE
	.align		8
        /*0008*/ 	.dword	_ZN39_INTERNAL_0e2ef5ac_4_k_cu_b408110e_35614cuda3std3__45__cpo3endE
	.align		8
        /*0010*/ 	.dword	_ZN39_INTERNAL_0e2ef5ac_4_k_cu_b408110e_35614cuda3std3__45__cpo6cbeginE
	.align		8
        /*0018*/ 	.dword	_ZN39_INTERNAL_0e2ef5ac_4_k_cu_b408110e_35614cuda3std3__45__cpo4cendE
	.align		8
        /*0020*/ 	.dword	_ZN39_INTERNAL_0e2ef5ac_4_k_cu_b408110e_35614cuda3std3__441_GLOBAL__N__0e2ef5ac_4_k_cu_b408110e_35616ignoreE
	.align		8
        /*0028*/ 	.dword	_ZN39_INTERNAL_0e2ef5ac_4_k_cu_b408110e_35614cuda3std3__419piecewise_constructE
	.align		8
        /*0030*/ 	.dword	_ZN39_INTERNAL_0e2ef5ac_4_k_cu_b408110e_35614cuda3std3__48in_placeE
	.align		8
        /*0038*/ 	.dword	_ZN39_INTERNAL_0e2ef5ac_4_k_cu_b408110e_35614cuda3std6ranges3__45__cpo4swapE
	.align		8
        /*0040*/ 	.dword	_ZN39_INTERNAL_0e2ef5ac_4_k_cu_b408110e_35614cuda3std6ranges3__45__cpo9iter_moveE
	.align		8
        /*0048*/ 	.dword	_ZN39_INTERNAL_0e2ef5ac_4_k_cu_b408110e_35614cute7productE
	.align		8
        /*0050*/ 	.dword	_ZN39_INTERNAL_0e2ef5ac_4_k_cu_b408110e_35614cute1_E


//--------------------- .text._ZN7cutlass13device_kernelINS_4gemm6kernel13GemmUniversalIN4cute5tupleIJiiiiEEENS1_10collective13CollectiveMmaINS1_37MainloopSm90TmaGmmaWarpSpecializedFP8ILi3ENS5_IJNS4_1CILi2EEENSA_ILi1EEESC_EEENS1_32KernelTmaWarpSpecializedPingpongEEENS5_IJNSA_ILi64EEESG_NSA_ILi32EEEEEENS_12float_e4m3_tENS5_IJlSC_lEEESJ_SK_NS4_8TiledMMAINS4_8MMA_AtomIJNS4_4SM904GMMA30MMA_64x64x32_F32E4M3E4M3_SS_TNILNSO_7ScaleInE1ELSQ_1EEEEEENS4_6LayoutINS5_IJSC_SC_SC_EEENS5_IJNSA_ILi0EEESV_SV_EEEEENS5_IJNS4_10UnderscoreESY_SY_EEEEENS4_13SM90_TMA_LOADENS4_14ComposedLayoutINS4_7SwizzleILi1ELi4ELi3EEENS4_18smem_ptr_flag_bitsILi8EEENST_INS5_IJNSA_ILi8EEESH_EEENS5_IJSH_SC_EEEEEEEvNS4_8identityENS4_23SM90_TMA_LOAD_MULTICASTES1B_vS1C_EENS_8epilogue10collective6detail29Sm90TmaWarpSpecializedAdapterINS1G_15DefaultEpilogueISJ_SK_SK_NS1F_6thread17LinearCombinationISJ_Li1EffLNS1K_9ScaleType4KindE0ELNS_15FloatRoundStyleE2ESJ_EENS1_15EpilogueDefaultEEEEEvvEEEEvNT_6ParamsE --------------------------
	.section	.text._ZN7cutlass13device_kernelINS_4gemm6kernel13GemmUniversalIN4cute5tupleIJiiiiEEENS1_10collective13CollectiveMmaINS1_37MainloopSm90TmaGmmaWarpSpecializedFP8ILi3ENS5_IJNS4_1CILi2EEENSA_ILi1EEESC_EEENS1_32KernelTmaWarpSpecializedPingpongEEENS5_IJNSA_ILi64EEESG_NSA_ILi32EEEEEENS_12float_e4m3_tENS5_IJlSC_lEEESJ_SK_NS4_8TiledMMAINS4_8MMA_AtomIJNS4_4SM904GMMA30MMA_64x64x32_F32E4M3E4M3_SS_TNILNSO_7ScaleInE1ELSQ_1EEEEEENS4_6LayoutINS5_IJSC_SC_SC_EEENS5_IJNSA_ILi0EEESV_SV_EEEEENS5_IJNS4_10UnderscoreESY_SY_EEEEENS4_13SM90_TMA_LOADENS4_14ComposedLayoutINS4_7SwizzleILi1ELi4ELi3EEENS4_18smem_ptr_flag_bitsILi8EEENST_INS5_IJNSA_ILi8EEESH_EEENS5_IJSH_SC_EEEEEEEvNS4_8identityENS4_23SM90_TMA_LOAD_MULTICASTES1B_vS1C_EENS_8epilogue10collective6detail29Sm90TmaWarpSpecializedAdapterINS1G_15DefaultEpilogueISJ_SK_SK_NS1F_6thread17LinearCombinationISJ_Li1EffLNS1K_9ScaleType4KindE0ELNS_15FloatRoundStyleE2ESJ_EENS1_15EpilogueDefaultEEEEEvvEEEEvNT_6ParamsE,"ax",@progbits
	.align	128
.text._ZN7cutlass13device_kernelINS_4gemm6kernel13GemmUniversalIN4cute5tupleIJiiiiEEENS1_10collective13CollectiveMmaINS1_37MainloopSm90TmaGmmaWarpSpecializedFP8ILi3ENS5_IJNS4_1CILi2EEENSA_ILi1EEESC_EEENS1_32KernelTmaWarpSpecializedPingpongEEENS5_IJNSA_ILi64EEESG_NSA_ILi32EEEEEENS_12float_e4m3_tENS5_IJlSC_lEEESJ_SK_NS4_8TiledMMAINS4_8MMA_AtomIJNS4_4SM904GMMA30MMA_64x64x32_F32E4M3E4M3_SS_TNILNSO_7ScaleInE1ELSQ_1EEEEEENS4_6LayoutINS5_IJSC_SC_SC_EEENS5_IJNSA_ILi0EEESV_SV_EEEEENS5_IJNS4_10UnderscoreESY_SY_EEEEENS4_13SM90_TMA_LOADENS4_14ComposedLayoutINS4_7SwizzleILi1ELi4ELi3EEENS4_18smem_ptr_flag_bitsILi8EEENST_INS5_IJNSA_ILi8EEESH_EEENS5_IJSH_SC_EEEEEEEvNS4_8identityENS4_23SM90_TMA_LOAD_MULTICASTES1B_vS1C_EENS_8epilogue10collective6detail29Sm90TmaWarpSpecializedAdapterINS1G_15DefaultEpilogueISJ_SK_SK_NS1F_6thread17LinearCombinationISJ_Li1EffLNS1K_9ScaleType4KindE0ELNS_15FloatRoundStyleE2ESJ_EENS1_15EpilogueDefaultEEEEEvvEEEEvNT_6ParamsE:
        .type           _ZN7cutlass13device_kernelINS_4gemm6kernel13GemmUniversalIN4cute5tupleIJiiiiEEENS1_10collective13CollectiveMmaINS1_37MainloopSm90TmaGmmaWarpSpecializedFP8ILi3ENS5_IJNS4_1CILi2EEENSA_ILi1EEESC_EEENS1_32KernelTmaWarpSpecializedPingpongEEENS5_IJNSA_ILi64EEESG_NSA_ILi32EEEEEENS_12float_e4m3_tENS5_IJlSC_lEEESJ_SK_NS4_8TiledMMAINS4_8MMA_AtomIJNS4_4SM904GMMA30MMA_64x64x32_F32E4M3E4M3_SS_TNILNSO_7ScaleInE1ELSQ_1EEEEEENS4_6LayoutINS5_IJSC_SC_SC_EEENS5_IJNSA_ILi0EEESV_SV_EEEEENS5_IJNS4_10UnderscoreESY_SY_EEEEENS4_13SM90_TMA_LOADENS4_14ComposedLayoutINS4_7SwizzleILi1ELi4ELi3EEENS4_18smem_ptr_flag_bitsILi8EEENST_INS5_IJNSA_ILi8EEESH_EEENS5_IJSH_SC_EEEEEEEvNS4_8identityENS4_23SM90_TMA_LOAD_MULTICASTES1B_vS1C_EENS_8epilogue10collective6detail29Sm90TmaWarpSpecializedAdapterINS1G_15DefaultEpilogueISJ_SK_SK_NS1F_6thread17LinearCombinationISJ_Li1EffLNS1K_9ScaleType4KindE0ELNS_15FloatRoundStyleE2ESJ_EENS1_15EpilogueDefaultEEEEEvvEEEEvNT_6ParamsE,@function
        .size           _ZN7cutlass13device_kernelINS_4gemm6kernel13GemmUniversalIN4cute5tupleIJiiiiEEENS1_10collective13CollectiveMmaINS1_37MainloopSm90TmaGmmaWarpSpecializedFP8ILi3ENS5_IJNS4_1CILi2EEENSA_ILi1EEESC_EEENS1_32KernelTmaWarpSpecializedPingpongEEENS5_IJNSA_ILi64EEESG_NSA_ILi32EEEEEENS_12float_e4m3_tENS5_IJlSC_lEEESJ_SK_NS4_8TiledMMAINS4_8MMA_AtomIJNS4_4SM904GMMA30MMA_64x64x32_F32E4M3E4M3_SS_TNILNSO_7ScaleInE1ELSQ_1EEEEEENS4_6LayoutINS5_IJSC_SC_SC_EEENS5_IJNSA_ILi0EEESV_SV_EEEEENS5_IJNS4_10UnderscoreESY_SY_EEEEENS4_13SM90_TMA_LOADENS4_14ComposedLayoutINS4_7SwizzleILi1ELi4ELi3EEENS4_18smem_ptr_flag_bitsILi8EEENST_INS5_IJNSA_ILi8EEESH_EEENS5_IJSH_SC_EEEEEEEvNS4_8identityENS4_23SM90_TMA_LOAD_MULTICASTES1B_vS1C_EENS_8epilogue10collective6detail29Sm90TmaWarpSpecializedAdapterINS1G_15DefaultEpilogueISJ_SK_SK_NS1F_6thread17LinearCombinationISJ_Li1EffLNS1K_9ScaleType4KindE0ELNS_15FloatRoundStyleE2ESJ_EENS1_15EpilogueDefaultEEEEEvvEEEEvNT_6ParamsE,(.L_x_142 - _ZN7cutlass13device_kernelINS_4gemm6kernel13GemmUniversalIN4cute5tupleIJiiiiEEENS1_10collective13CollectiveMmaINS1_37MainloopSm90TmaGmmaWarpSpecializedFP8ILi3ENS5_IJNS4_1CILi2EEENSA_ILi1EEESC_EEENS1_32KernelTmaWarpSpecializedPingpongEEENS5_IJNSA_ILi64EEESG_NSA_ILi32EEEEEENS_12float_e4m3_tENS5_IJlSC_lEEESJ_SK_NS4_8TiledMMAINS4_8MMA_AtomIJNS4_4SM904GMMA30MMA_64x64x32_F32E4M3E4M3_SS_TNILNSO_7ScaleInE1ELSQ_1EEEEEENS4_6LayoutINS5_IJSC_SC_SC_EEENS5_IJNSA_ILi0EEESV_SV_EEEEENS5_IJNS4_10UnderscoreESY_SY_EEEEENS4_13SM90_TMA_LOADENS4_14ComposedLayoutINS4_7SwizzleILi1ELi4ELi3EEENS4_18smem_ptr_flag_bitsILi8EEENST_INS5_IJNSA_ILi8EEESH_EEENS5_IJSH_SC_EEEEEEEvNS4_8identityENS4_23SM90_TMA_LOAD_MULTICASTES1B_vS1C_EENS_8epilogue10collective6detail29Sm90TmaWarpSpecializedAdapterINS1G_15DefaultEpilogueISJ_SK_SK_NS1F_6thread17LinearCombinationISJ_Li1EffLNS1K_9ScaleType4KindE0ELNS_15FloatRoundStyleE2ESJ_EENS1_15EpilogueDefaultEEEEEvvEEEEvNT_6ParamsE)
        .other          _ZN7cutlass13device_kernelINS_4gemm6kernel13GemmUniversalIN4cute5tupleIJiiiiEEENS1_10collective13CollectiveMmaINS1_37MainloopSm90TmaGmmaWarpSpecializedFP8ILi3ENS5_IJNS4_1CILi2EEENSA_ILi1EEESC_EEENS1_32KernelTmaWarpSpecializedPingpongEEENS5_IJNSA_ILi64EEESG_NSA_ILi32EEEEEENS_12float_e4m3_tENS5_IJlSC_lEEESJ_SK_NS4_8TiledMMAINS4_8MMA_AtomIJNS4_4SM904GMMA30MMA_64x64x32_F32E4M3E4M3_SS_TNILNSO_7ScaleInE1ELSQ_1EEEEEENS4_6LayoutINS5_IJSC_SC_SC_EEENS5_IJNSA_ILi0EEESV_SV_EEEEENS5_IJNS4_10UnderscoreESY_SY_EEEEENS4_13SM90_TMA_LOADENS4_14ComposedLayoutINS4_7SwizzleILi1ELi4ELi3EEENS4_18smem_ptr_flag_bitsILi8EEENST_INS5_IJNSA_ILi8EEESH_EEENS5_IJSH_SC_EEEEEEEvNS4_8identityENS4_23SM90_TMA_LOAD_MULTICASTES1B_vS1C_EENS_8epilogue10collective6detail29Sm90TmaWarpSpecializedAdapterINS1G_15DefaultEpilogueISJ_SK_SK_NS1F_6thread17LinearCombinationISJ_Li1EffLNS1K_9ScaleType4KindE0ELNS_15FloatRoundStyleE2ESJ_EENS1_15EpilogueDefaultEEEEEvvEEEEvNT_6ParamsE,@"STO_CUDA_ENTRY STV_DEFAULT"
_ZN7cutlass13device_kernelINS_4gemm6kernel13GemmUniversalIN4cute5tupleIJiiiiEEENS1_10collective13CollectiveMmaINS1_37MainloopSm90TmaGmmaWarpSpecializedFP8ILi3ENS5_IJNS4_1CILi2EEENSA_ILi1EEESC_EEENS1_32KernelTmaWarpSpecializedPingpongEEENS5_IJNSA_ILi64EEESG_NSA_ILi32EEEEEENS_12float_e4m3_tENS5_IJlSC_lEEESJ_SK_NS4_8TiledMMAINS4_8MMA_AtomIJNS4_4SM904GMMA30MMA_64x64x32_F32E4M3E4M3_SS_TNILNSO_7ScaleInE1ELSQ_1EEEEEENS4_6LayoutINS5_IJSC_SC_SC_EEENS5_IJNSA_ILi0EEESV_SV_EEEEENS5_IJNS4_10UnderscoreESY_SY_EEEEENS4_13SM90_TMA_LOADENS4_14ComposedLayoutINS4_7SwizzleILi1ELi4ELi3EEENS4_18smem_ptr_flag_bitsILi8EEENST_INS5_IJNSA_ILi8EEESH_EEENS5_IJSH_SC_EEEEEEEvNS4_8identityENS4_23SM90_TMA_LOAD_MULTICASTES1B_vS1C_EENS_8epilogue10collective6detail29Sm90TmaWarpSpecializedAdapterINS1G_15DefaultEpilogueISJ_SK_SK_NS1F_6thread17LinearCombinationISJ_Li1EffLNS1K_9ScaleType4KindE0ELNS_15FloatRoundStyleE2ESJ_EENS1_15EpilogueDefaultEEEEEvvEEEEvNT_6ParamsE:
[----:B------:R-:W-:Y:S01]  /*0000*/  LDC R1, c[0x0][0x28] ;  /* 0x00000a00ff017b82 */ /* 0x000fe20000000800 */
[----:B------:R-:W0:Y:S01]  /*0010*/  S2R R11, SR_TID.X ;  /* 0x00000000000b7919 */ /* 0x000e220000002100 */
[----:B------:R-:W-:Y:S01]  /*0020*/  ELECT P0, URZ, PT ;  /* 0x00000000003f782f */ /* 0x000fe20003800000 */
[----:B------:R-:W-:Y:S01]  /*0030*/  BSSY B0, `(.L_x_0) ;  /* 0x000000f000007945 */ /* 0x000fe20003800000 */
[--C-:B0-----:R-:W-:Y:S02]  /*0040*/  SHF.R.U32.HI R0, RZ, 0x5, R11.reuse ;  /* 0x00000005ff007819 */ /* 0x101fe4000001160b */
[----:B------:R-:W-:-:S03]  /*0050*/  SHF.R.U32.HI R5, RZ, 0x7, R11 ;  /* 0x00000007ff057819 */ /* 0x000fc6000001160b */
[----:B------:R-:W0:Y:S04]  /*0060*/  SHFL.IDX PT, R2, R0, RZ, 0x1f ;  /* 0x00001fff00027589 */ /* 0x000e2800000e0000 */
[----:B------:R1:W2:Y:S01]  /*0070*/  SHFL.IDX PT, R6, R5, RZ, 0x1f ;  /* 0x00001fff05067589 */ /* 0x0002a200000e0000 */
[----:B0-----:R-:W-:-:S13]  /*0080*/  ISETP.NE.OR P0, PT, R2, RZ, !P0 ;  /* 0x000000ff0200720c */ /* 0x001fda0004705670 */
[----:B-12---:R-:W-:Y:S05]  /*0090*/  @P0 BRA `(.L_x_1) ;  /* 0x0000000000200947 */ /* 0x006fea0003800000 */
[----:B------:R-:W-:Y:S02]  /*00a0*/  ULDC.64 UR4, c[0x0][0x198] ;  /* 0x0000660000047ab9 */ /* 0x000fe40000000a00 */
[----:B------:R-:W-:Y:S02]  /*00b0*/  UIADD3 UR6, UP0, UR4, 0xf0, URZ ;  /* 0x000000f004067890 */ /* 0x000fe4000ff1e03f */
[----:B------:R-:W-:Y:S02]  /*00c0*/  UIADD3 UR4, UP1, UR4, 0x1f0, URZ ;  /* 0x000001f004047890 */ /* 0x000fe4000ff3e03f */
[----:B------:R-:W-:Y:S02]  /*00d0*/  UIADD3.X UR7, URZ, UR5, URZ, UP0, !UPT ;  /* 0x000000053f077290 */ /* 0x000fe400087fe43f */
[----:B------:R-:W-:-:S07]  /*00e0*/  UIADD3.X UR5, URZ, UR5, URZ, UP1, !UPT ;  /* 0x000000053f057290 */ /* 0x000fce0008ffe43f */
[----:B------:R0:W-:Y:S02]  /*00f0*/  UTMACCTL.PF [UR6] ;  /* 0x00000000060079b9 */ /* 0x0001e40008040000 */
[----:B------:R0:W-:Y:S02]  /*0100*/  UTMACCTL.PF [UR4] ;  /* 0x00000000040079b9 */ /* 0x0001e40008040000 */
[----:B0-----:R-:W-:Y:S01]  /*0110*/  NOP ;  /* 0x0000000000007918 */ /* 0x001fe20000000000 */
.L_x_1:
[----:B------:R-:W-:Y:S05]  /*0120*/  BSYNC B0 ;  /* 0x0000000000007941 */ /* 0x000fea0003800000 */
.L_x_0:
[----:B------:R-:W0:Y:S02]  /*0130*/  SHFL.IDX PT, R7, R0, RZ, 0x1f ;  /* 0x00001fff00077589 */ /* 0x000e2400000e0000 */
[----:B0-----:R-:W-:-:S13]  /*0140*/  ISETP.NE.AND P0, PT, R7, RZ, PT ;  /* 0x000000ff0700720c */ /* 0x001fda0003f05270 */
[----:B------:R-:W-:Y:S05]  /*0150*/  @P0 BRA `(.L_x_2) ;  /* 0x0000000000500947 */ /* 0x000fea0003800000 */
[----:B------:R-:W0:Y:S01]  /*0160*/  S2UR UR8, SR_CgaCtaId ;  /* 0x00000000000879c3 */ /* 0x000e220000008800 */
[----:B------:R-:W-:Y:S01]  /*0170*/  UMOV UR4, 0x400 ;  /* 0x0000040000047882 */ /* 0x000fe20000000000 */
[----:B------:R-:W-:Y:S01]  /*0180*/  UMOV UR5, 0x1 ;  /* 0x0000000100057882 */ /* 0x000fe20000000000 */
[----:B------:R-:W-:Y:S01]  /*0190*/  UMOV UR6, 0x2 ;  /* 0x0000000200067882 */ /* 0x000fe20000000000 */
[----:B------:R-:W-:Y:S01]  /*01a0*/  ELECT P0, URZ, PT ;  /* 0x00000000003f782f */ /* 0x000fe20003800000 */
[----:B------:R-:W-:-:S04]  /*01b0*/  UIADD3 UR6, -UR6, 0x100000, URZ ;  /* 0x0010000006067890 */ /* 0x000fc8000fffe13f */
[----:B------:R-:W-:Y:S02]  /*01c0*/  USHF.L.U32 UR7, UR6, 0xb, URZ ;  /* 0x0000000b06077899 */ /* 0x000fe4000800063f */
[----:B------:R-:W-:Y:S02]  /*01d0*/  USHF.L.U32 UR6, UR6, 0x1, URZ ;  /* 0x0000000106067899 */ /* 0x000fe4000800063f */
[----:B0-----:R-:W-:Y:S02]  /*01e0*/  ULEA UR8, UR8, UR4, 0x18 ;  /* 0x0000000408087291 */ /* 0x001fe4000f8ec03f */
[----:B------:R-:W-:-:S04]  /*01f0*/  UIADD3 UR4, -UR5, 0x100000, URZ ;  /* 0x0010000005047890 */ /* 0x000fc8000fffe13f */
[----:B------:R-:W-:Y:S02]  /*0200*/  USHF.L.U32 UR5, UR4, 0xb, URZ ;  /* 0x0000000b04057899 */ /* 0x000fe4000800063f */
[----:B------:R-:W-:Y:S01]  /*0210*/  USHF.L.U32 UR4, UR4, 0x1, URZ ;  /* 0x0000000104047899 */ /* 0x000fe2000800063f */
[----:B------:R-:W0:Y:S11]  /*0220*/  FENCE.VIEW.ASYNC.S ;  /* 0x00000000000073c6 */ /* 0x000e360000000000 */
[----:B0-----:R0:W1:Y:S01]  /*0230*/  SYNCS.EXCH.64 URZ, [UR8], UR4 ;  /* 0x00000004083f75b2 */ /* 0x0010620008000100 */
[----:B------:R0:W2:Y:S01]  /*0240*/  SYNCS.EXCH.64 URZ, [UR8+0x18], UR6 ;  /* 0x00001806083f75b2 */ /* 0x0000a20008000100 */
[----:B------:R0:W3:Y:S01]  /*0250*/  SYNCS.EXCH.64 URZ, [UR8+0x8], UR4 ;  /* 0x00000804083f75b2 */ /* 0x0000e20008000100 */
[----:B------:R0:W4:Y:S01]  /*0260*/  SYNCS.EXCH.64 URZ, [UR8+0x20], UR6 ;  /* 0x00002006083f75b2 */ /* 0x0001220008000100 */
[----:B------:R0:W0:Y:S01]  /*0270*/  SYNCS.EXCH.64 URZ, [UR8+0x10], UR4 ;  /* 0x00001004083f75b2 */ /* 0x0000220008000100 */
[----:B------:R0:W0:Y:S01]  /*0280*/  SYNCS.EXCH.64 URZ, [UR8+0x28], UR6 ;  /* 0x00002806083f75b2 */ /* 0x0000220008000100 */
[----:B------:R-:W-:Y:S01]  /*0290*/  NOP ;  /* 0x0000000000007918 */ /* 0x000fe20000000000 */
.L_x_2:
[----:B------:R-:W5:Y:S01]  /*02a0*/  SHFL.IDX PT, R3, R0, RZ, 0x1f ;  /* 0x00001fff00037589 */ /* 0x000f6200000e0000 */
[----:B------:R-:W-:Y:S01]  /*02b0*/  SHF.R.S32.HI R4, RZ, 0x1f, R11 ;  /* 0x0000001fff047819 */ /* 0x000fe2000001140b */
[----:B------:R-:W1:Y:S01]  /*02c0*/  S2UR UR12, SR_CTAID.X ;  /* 0x00000000000c79c3 */ /* 0x000e620000002500 */
[----:B------:R-:W-:Y:S01]  /*02d0*/  ELECT P0, URZ, PT ;  /* 0x00000000003f782f */ /* 0x000fe20003800000 */
[----:B------:R1:W2:Y:S01]  /*02e0*/  SHFL.IDX PT, R8, R0, RZ, 0x1f ;  /* 0x00001fff00087589 */ /* 0x0002a200000e0000 */
[----:B------:R-:W-:Y:S02]  /*02f0*/  LEA.HI R4, R4, R11, RZ, 0x7 ;  /* 0x0000000b04047211 */ /* 0x000fe400078f38ff */
[----:B------:R-:W-:Y:S01]  /*0300*/  ELECT P1, URZ, PT ;  /* 0x00000000003f782f */ /* 0x000fe20003820000 */
[----:B------:R-:W-:Y:S01]  /*0310*/  NOP ;  /* 0x0000000000007918 */ /* 0x000fe20000000000 */
[----:B------:R-:W3:Y:S01]  /*0320*/  S2R R16, SR_CTAID.Y ;  /* 0x0000000000107919 */ /* 0x000ee20000002600 */
[----:B------:R-:W-:Y:S01]  /*0330*/  LOP3.LUT R4, R4, 0xffffff80, RZ, 0xc0, !PT ;  /* 0xffffff8004047812 */ /* 0x000fe200078ec0ff */
[----:B0-----:R-:W-:Y:S01]  /*0340*/  ULDC UR4, c[0x0][0x150] ;  /* 0x0000540000047ab9 */ /* 0x001fe20000000800 */
[----:B------:R-:W0:Y:S01]  /*0350*/  LDC R12, c[0x0][0x144] ;  /* 0x00005100ff0c7b82 */ /* 0x000e220000000800 */
[----:B------:R4:W0:Y:S01]  /*0360*/  SHFL.IDX PT, R14, R5, RZ, 0x1f ;  /* 0x00001fff050e7589 */ /* 0x00082200000e0000 */
[----:B------:R-:W-:Y:S01]  /*0370*/  UMOV UR11, 0x80 ;  /* 0x00000080000b7882 */ /* 0x000fe20000000000 */
[----:B------:R-:W-:Y:S01]  /*0380*/  IMAD.IADD R10, R11, 0x1, -R4 ;  /* 0x000000010b0a7824 */ /* 0x000fe200078e0a04 */
[----:B------:R-:W-:Y:S01]  /*0390*/  NOP ;  /* 0x0000000000007918 */ /* 0x000fe20000000000 */
[C---:B------:R-:W-:Y:S01]  /*03a0*/  VIADD R38, R6.reuse, 0xffffffff ;  /* 0xffffffff06267836 */ /* 0x040fe20000000000 */
[----:B------:R-:W-:-:S02]  /*03b0*/  ISETP.NE.AND P5, PT, R6, RZ, PT ;  /* 0x000000ff0600720c */ /* 0x000fc40003fa5270 */
[----:B------:R-:W-:Y:S01]  /*03c0*/  SHF.R.S32.HI R19, RZ, 0x1f, R10 ;  /* 0x0000001fff137819 */ /* 0x000fe2000001140a */
[----:B------:R-:W0:Y:S01]  /*03d0*/  LDC R13, c[0x0][0x140] ;  /* 0x00005000ff0d7b82 */ /* 0x000e220000000800 */
[----:B------:R-:W-:Y:S02]  /*03e0*/  ISETP.GE.U32.AND P6, PT, R38, 0x2, PT ;  /* 0x000000022600780c */ /* 0x000fe40003fc6070 */
[----:B-----5:R-:W-:Y:S02]  /*03f0*/  ISETP.NE.OR P0, PT, R3, RZ, !P0 ;  /* 0x000000ff0300720c */ /* 0x020fe40004705670 */
[----:B------:R-:W-:Y:S02]  /*0400*/  LEA.HI R3, R19, R10, RZ, 0x3 ;  /* 0x0000000a13037211 */ /* 0x000fe400078f18ff */
[----:B-1----:R-:W-:Y:S01]  /*0410*/  I2FP.F32.U32 R4, UR12 ;  /* 0x0000000c00047c45 */ /* 0x002fe20008201000 */
[----:B------:R-:W1:Y:S01]  /*0420*/  LDC R27, c[0x0][0x148] ;  /* 0x00005200ff1b7b82 */ /* 0x000e620000000800 */
[----:B------:R-:W-:-:S02]  /*0430*/  SHF.R.S32.HI R0, RZ, 0x3, R3 ;  /* 0x00000003ff007819 */ /* 0x000fc40000011403 */
[----:B--2---:R-:W-:Y:S01]  /*0440*/  ISETP.NE.OR P1, PT, R8, RZ, !P1 ;  /* 0x000000ff0800720c */ /* 0x004fe20004f25670 */
[----:B------:R-:W-:Y:S01]  /*0450*/  FMUL R9, R4, UR4 ;  /* 0x0000000404097c20 */ /* 0x000fe20008400000 */
[----:B------:R-:W-:Y:S01]  /*0460*/  SHF.R.S32.HI R3, RZ, 0x1f, R3 ;  /* 0x0000001fff037819 */ /* 0x000fe20000011403 */
[----:B------:R-:W-:Y:S01]  /*0470*/  ULDC UR4, c[0x0][0x154] ;  /* 0x0000550000047ab9 */ /* 0x000fe20000000800 */
[----:B------:R-:W-:Y:S01]  /*0480*/  SHF.R.S32.HI R8, RZ, 0x1f, R7 ;  /* 0x0000001fff087819 */ /* 0x000fe20000011407 */
[----:B------:R-:W-:Y:S01]  /*0490*/  VOTEU.ALL UP1, P0 ;  /* 0x00000000003f7886 */ /* 0x000fe20000020000 */
[----:B------:R-:W-:Y:S01]  /*04a0*/  LEA.HI R4, R3, R0, RZ, 0x2 ;  /* 0x0000000003047211 */ /* 0x000fe200078f10ff */
[----:B------:R-:W2:Y:S01]  /*04b0*/  F2I.U32.TRUNC.NTZ R9, R9 ;  /* 0x0000000900097305 */ /* 0x000ea2000020f000 */
[----:B------:R-:W-:Y:S01]  /*04c0*/  LEA.HI R8, R8, R7, RZ, 0x2 ;  /* 0x0000000708087211 */ /* 0x000fe200078f10ff */
[----:B------:R-:W-:Y:S01]  /*04d0*/  VOTEU.ALL UP0, P0 ;  /* 0x00000000003f7886 */ /* 0x000fe20000000000 */
[----:B------:R-:W-:Y:S01]  /*04e0*/  SHF.R.S32.HI R3, RZ, 0x1f, R2 ;  /* 0x0000001fff037819 */ /* 0x000fe20000011402 */
[----:B------:R-:W5:Y:S01]  /*04f0*/  @!UP1 S2UR UR7, SR_CgaCtaId ;  /* 0x00000000000799c3 */ /* 0x000f620000008800 */
[----:B----4-:R-:W-:Y:S01]  /*0500*/  LOP3.LUT R5, R4, 0xfffffffc, RZ, 0xc0, !PT ;  /* 0xfffffffc04057812 */ /* 0x010fe200078ec0ff */
[----:B------:R-:W-:Y:S01]  /*0510*/  VOTEU.ALL UP2, P1 ;  /* 0x00000000003f7886 */ /* 0x000fe20000840000 */
[----:B------:R-:W-:Y:S01]  /*0520*/  LOP3.LUT R8, R8, 0x3ffffffc, RZ, 0xc0, !PT ;  /* 0x3ffffffc08087812 */ /* 0x000fe200078ec0ff */
[----:B------:R-:W-:Y:S01]  /*0530*/  @!UP1 UMOV UR6, 0x400 ;  /* 0x0000040000069882 */ /* 0x000fe20000000000 */
[----:B------:R-:W-:Y:S01]  /*0540*/  LEA.HI R3, R3, R2, RZ, 0x2 ;  /* 0x0000000203037211 */ /* 0x000fe200078f10ff */
[----:B------:R-:W-:Y:S01]  /*0550*/  IMAD.IADD R5, R0, 0x1, -R5 ;  /* 0x0000000100057824 */ /* 0x000fe200078e0a05 */
[----:B------:R-:W-:Y:S01]  /*0560*/  @!UP2 UMOV UR9, 0x400 ;  /* 0x000004000009a882 */ /* 0x000fe20000000000 */
[----:B------:R-:W-:Y:S01]  /*0570*/  IMAD.IADD R8, R7, 0x1, -R8 ;  /* 0x0000000107087824 */ /* 0x000fe200078e0a08 */
[----:B------:R-:W-:Y:S01]  /*0580*/  LOP3.LUT R3, R3, 0xfffffffc, RZ, 0xc0, !PT ;  /* 0xfffffffc03037812 */ /* 0x000fe200078ec0ff */
[----:B------:R-:W4:Y:S01]  /*0590*/  @!UP2 S2UR UR10, SR_CgaCtaId ;  /* 0x00000000000aa9c3 */ /* 0x000f220000008800 */
[----:B--2---:R-:W-:Y:S01]  /*05a0*/  IMAD.MOV R9, RZ, RZ, -R9 ;  /* 0x000000ffff097224 */ /* 0x004fe200078e0a09 */
[----:B------:R-:W-:Y:S01]  /*05b0*/  VOTEU.ALL UP3, P1 ;  /* 0x00000000003f7886 */ /* 0x000fe20000860000 */
[----:B------:R-:W-:Y:S01]  /*05c0*/  IMAD R5, R8, 0x4, R5 ;  /* 0x0000000408057824 */ /* 0x000fe200078e0205 */
[----:B------:R-:W-:Y:S01]  /*05d0*/  VOTEU.ALL UP4, P1 ;  /* 0x00000000003f7886 */ /* 0x000fe20000880000 */
[----:B------:R-:W-:Y:S01]  /*05e0*/  IMAD.IADD R18, R2, 0x1, -R3 ;  /* 0x0000000102127824 */ /* 0x000fe200078e0a03 */
[----:B---3--:R-:W-:Y:S01]  /*05f0*/  I2FP.F32.U32 R2, R16 ;  /* 0x0000001000027245 */ /* 0x008fe20000201000 */
[----:B0-----:R-:W-:Y:S01]  /*0600*/  IMAD R25, R12, R9, UR12 ;  /* 0x0000000c0c197e24 */ /* 0x001fe2000f8e0209 */
[C---:B------:R-:W-:Y:S01]  /*0610*/  LEA.HI R0, R5.reuse, R5, RZ, 0x1 ;  /* 0x0000000505007211 */ /* 0x040fe200078f08ff */
[C---:B------:R-:W-:Y:S01]  /*0620*/  IMAD.SHL.U32 R12, R5.reuse, 0x4, RZ ;  /* 0x00000004050c7824 */ /* 0x040fe200078e00ff */
[----:B------:R-:W-:Y:S01]  /*0630*/  VOTEU.ALL UP5, P1 ;  /* 0x00000000003f7886 */ /* 0x000fe200008a0000 */
[----:B------:R-:W-:Y:S01]  /*0640*/  FMUL R2, R2, UR4 ;  /* 0x0000000402027c20 */ /* 0x000fe20008400000 */
[----:B------:R-:W-:Y:S01]  /*0650*/  LOP3.LUT R0, R0, 0xfffffffe, RZ, 0xc0, !PT ;  /* 0xfffffffe00007812 */ /* 0x000fe200078ec0ff */
[----:B------:R-:W-:Y:S01]  /*0660*/  UMOV UR4, 0x20 ;  /* 0x0000002000047882 */ /* 0x000fe20000000000 */
[----:B-----5:R-:W-:Y:S01]  /*0670*/  @!UP1 ULEA UR8, UR7, UR6, 0x18 ;  /* 0x0000000607089291 */ /* 0x020fe2000f8ec03f */
[----:B------:R-:W-:Y:S01]  /*0680*/  LOP3.LUT R12, R5, 0xc, R12, 0x78, !PT ;  /* 0x0000000c050c7812 */ /* 0x000fe200078e780c */
[----:B------:R-:W-:-:S04]  /*0690*/  @!UP1 UIADD3 UR4, -UR4, 0x100000, URZ ;  /* 0x0010000004049890 */ /* 0x000fc8000fffe13f */
[----:B------:R-:W-:Y:S02]  /*06a0*/  @!UP1 USHF.L.U32 UR5, UR4, 0xb, URZ ;  /* 0x0000000b04059899 */ /* 0x000fe4000800063f */
[----:B------:R-:W-:Y:S01]  /*06b0*/  @!UP1 USHF.L.U32 UR4, UR4, 0x1, URZ ;  /* 0x0000000104049899 */ /* 0x000fe2000800063f */
[----:B------:R-:W-:Y:S01]  /*06c0*/  IMAD.IADD R0, R5, 0x1, -R0 ;  /* 0x0000000105007824 */ /* 0x000fe200078e0a00 */
[----:B------:R-:W0:Y:S01]  /*06d0*/  F2I.U32.TRUNC.NTZ R2, R2 ;  /* 0x0000000200027305 */ /* 0x000e22000020f000 */
[----:B------:R-:W-:-:S04]  /*06e0*/  @!UP2 UIADD3 UR6, -UR11, 0x100000, URZ ;  /* 0x001000000b06a890 */ /* 0x000fc8000fffe13f */
[----:B------:R-:W-:Y:S02]  /*06f0*/  @!UP2 USHF.L.U32 UR7, UR6, 0xb, URZ ;  /* 0x0000000b0607a899 */ /* 0x000fe4000800063f */
[----:B------:R-:W-:Y:S01]  /*0700*/  @!UP2 USHF.L.U32 UR6, UR6, 0x1, URZ ;  /* 0x000000010606a899 */ /* 0x000fe2000800063f */
[----:B------:R-:W-:Y:S01]  /*0710*/  ISETP.EQ.U32.AND P2, PT, R13, 0x1, PT ;  /* 0x000000010d00780c */ /* 0x000fe20003f42070 */
[----:B------:R-:W-:Y:S01]  /*0720*/  VOTEU.ALL UP1, P0 ;  /* 0x00000000003f7886 */ /* 0x000fe20000020000 */
[----:B------:R-:W-:Y:S01]  /*0730*/  ISETP.NE.AND P3, PT, R0, R25, PT ;  /* 0x000000190000720c */ /* 0x000fe20003f65270 */
[----:B------:R-:W-:Y:S01]  /*0740*/  IMAD.MOV.U32 R13, RZ, RZ, 0x1 ;  /* 0x00000001ff0d7424 */ /* 0x000fe200078e00ff */
[----:B----4-:R-:W-:Y:S01]  /*0750*/  @!UP2 ULEA UR9, UR10, UR9, 0x18 ;  /* 0x000000090a09a291 */ /* 0x010fe2000f8ec03f */
[----:B------:R-:W-:Y:S01]  /*0760*/  LOP3.LUT P0, RZ, R10, 0x7, RZ, 0xc0, !PT ;  /* 0x000000070aff7812 */ /* 0x000fe2000780c0ff */
[----:B------:R-:W-:Y:S01]  /*0770*/  VOTEU.ALL UP2, P1 ;  /* 0x00000000003f7886 */ /* 0x000fe20000840000 */
[----:B------:R-:W-:Y:S01]  /*0780*/  ISETP.NE.AND P1, PT, R18, 0x3, PT ;  /* 0x000000031200780c */ /* 0x000fe20003f25270 */
[----:B------:R-:W2:Y:S02]  /*0790*/  FENCE.VIEW.ASYNC.S ;  /* 0x00000000000073c6 */ /* 0x000ea40000000000 */
[----:B--2---:R2:W3:Y:S01]  /*07a0*/  @!UP0 SYNCS.EXCH.64 URZ, [UR8+0x60], UR4 ;  /* 0x00006004083f85b2 */ /* 0x0044e20008000100 */
[----:B------:R-:W-:-:S02]  /*07b0*/  ISETP.LT.U32.AND P0, PT, R12, 0x2, !P0 ;  /* 0x000000020c00780c */ /* 0x000fc40004701070 */
[----:B------:R-:W-:Y:S01]  /*07c0*/  ISETP.EQ.OR P1, PT, R18, RZ, !P1 ;  /* 0x000000ff1200720c */ /* 0x000fe20004f22670 */
[----:B0-----:R-:W-:Y:S01]  /*07d0*/  IMAD.MOV R24, RZ, RZ, -R2 ;  /* 0x000000ffff187224 */ /* 0x001fe200078e0a02 */
[----:B------:R-:W-:Y:S02]  /*07e0*/  R2UR UR15, R14 ;  /* 0x000000000e0f72ca */ /* 0x000fe400000e0000 */
[----:B------:R-:W-:Y:S01]  /*07f0*/  @P3 LEA.HI R0, R12, R12, RZ, 0x1 ;  /* 0x0000000c0c003211 */ /* 0x000fe200078f08ff */
[----:B-1----:R-:W-:Y:S01]  /*0800*/  IMAD R3, R27, R24, R16 ;  /* 0x000000181b037224 */ /* 0x002fe200078e0210 */
[----:B------:R-:W-:Y:S02]  /*0810*/  ISETP.EQ.AND P1, PT, R6, RZ, P1 ;  /* 0x000000ff0600720c */ /* 0x000fe40000f22270 */
[----:B------:R-:W-:Y:S02]  /*0820*/  @P3 SHF.R.S32.HI R0, RZ, 0x1, R0 ;  /* 0x00000001ff003819 */ /* 0x000fe40000011400 */
[----:B------:R-:W-:Y:S01]  /*0830*/  SEL R7, RZ, 0x1, !P1 ;  /* 0x00000001ff077807 */ /* 0x000fe20004800000 */
[----:B------:R2:W0:Y:S01]  /*0840*/  @!UP1 SYNCS.EXCH.64 URZ, [UR8+0x68], UR4 ;  /* 0x00006804083f95b2 */ /* 0x0004220008000100 */
[----:B------:R-:W-:Y:S01]  /*0850*/  @P3 ISETP.NE.AND P4, PT, R0, R3, PT ;  /* 0x000000030000320c */ /* 0x000fe20003f85270 */
[----:B------:R-:W-:Y:S01]  /*0860*/  NOP ;  /* 0x0000000000007918 */ /* 0x000fe20000000000 */
[----:B------:R-:W-:-:S02]  /*0870*/  SEL R0, RZ, 0x1, !P0 ;  /* 0x00000001ff007807 */ /* 0x000fc40004000000 */
[----:B------:R-:W-:Y:S02]  /*0880*/  @P3 SEL R13, RZ, 0x1, P4 ;  /* 0x00000001ff0d3807 */ /* 0x000fe40002000000 */
[----:B------:R-:W-:Y:S02]  /*0890*/  SEL R7, R7, 0x2, P6 ;  /* 0x0000000207077807 */ /* 0x000fe40003000000 */
[----:B------:R-:W-:Y:S01]  /*08a0*/  LOP3.LUT R13, R13, R0, RZ, 0xc0, !PT ;  /* 0x000000000d0d7212 */ /* 0x000fe200078ec0ff */
[----:B------:R2:W1:Y:S01]  /*08b0*/  @!UP2 SYNCS.EXCH.64 URZ, [UR9+0x40], UR6 ;  /* 0x00004006093fa5b2 */ /* 0x0004620008000100 */
[----:B------:R2:W4:Y:S01]  /*08c0*/  @!UP3 SYNCS.EXCH.64 URZ, [UR9+0x48], UR6 ;  /* 0x00004806093fb5b2 */ /* 0x0005220008000100 */
[----:B------:R2:W0:Y:S01]  /*08d0*/  @!UP4 SYNCS.EXCH.64 URZ, [UR9+0x50], UR6 ;  /* 0x00005006093fc5b2 */ /* 0x0004220008000100 */
[----:B------:R2:W0:Y:S01]  /*08e0*/  @!UP5 SYNCS.EXCH.64 URZ, [UR9+0x58], UR6 ;  /* 0x00005806093fd5b2 */ /* 0x0004220008000100 */
[----:B------:R-:W-:Y:S01]  /*08f0*/  NOP ;  /* 0x0000000000007918 */ /* 0x000fe20000000000 */
[----:B--23--:R-:W-:Y:S05]  /*0900*/  @!P2 BRA `(.L_x_3) ;  /* 0x000000000008a947 */ /* 0x00cfea0003800000 */
[----:B01--4-:R-:W-:Y:S01]  /*0910*/  UCGABAR_ARV ;  /* 0x00000000000079c7 */ /* 0x013fe20008000000 */
[----:B------:R-:W-:Y:S05]  /*0920*/  BRA `(.L_x_4) ;  /* 0x0000000000047947 */ /* 0x000fea0003800000 */
.L_x_3:
[----:B01--4-:R-:W-:Y:S01]  /*0930*/  NOP ;  /* 0x0000000000007918 */ /* 0x013fe20000000000 */
.L_x_4:
[----:B------:R-:W-:Y:S01]  /*0940*/  ULDC.64 UR4, c[0x0][0x598] ;  /* 0x0001660000047ab9 */ /* 0x000fe20000000a00 */
[----:B------:R-:W-:Y:S01]  /*0950*/  ULDC.64 UR20, c[0x0][0x208] ;  /* 0x0000820000147ab9 */ /* 0x000fe20000000a00 */
[----:B------:R-:W-:-:S04]  /*0960*/  ISETP.NE.U32.AND P0, PT, RZ, UR4, PT ;  /* 0x00000004ff007c0c */ /* 0x000fc8000bf05070 */
[----:B------:R-:W-:-:S13]  /*0970*/  ISETP.NE.AND.EX P0, PT, RZ, UR5, PT, P0 ;  /* 0x00000005ff007c0c */ /* 0x000fda000bf05300 */
[----:B------:R-:W-:Y:S05]  /*0980*/  @!P0 BRA `(.L_x_5) ;  /* 0x00000000001c8947 */ /* 0x000fea0003800000 */
[----:B------:R-:W0:Y:S02]  /*0990*/  LDC.64 R2, c[0x0][0x598] ;  /* 0x00016600ff027b82 */ /* 0x000e240000000a00 */
[----:B0-----:R-:W2:Y:S02]  /*09a0*/  LDG.E.64 R2, desc[UR20][R2.64] ;  /* 0x0000001402027981 */ /* 0x001ea4000c1e1b00 */
[----:B--2---:R-:W-:-:S04]  /*09b0*/  ISETP.NE.U32.AND P0, PT, R2, RZ, PT ;  /* 0x000000ff0200720c */ /* 0x004fc80003f05070 */
[----:B------:R-:W-:-:S13]  /*09c0*/  ISETP.NE.AND.EX P0, PT, R3, RZ, PT, P0 ;  /* 0x000000ff0300720c */ /* 0x000fda0003f05300 */
[----:B------:R-:W-:Y:S05]  /*09d0*/  @!P0 BRA `(.L_x_5) ;  /* 0x0000000000088947 */ /* 0x000fea0003800000 */
[----:B------:R0:W5:Y:S01]  /*09e0*/  LD.E R14, desc[UR20][R2.64] ;  /* 0x00000014020e7980 */ /* 0x000162000c101900 */
[----:B------:R-:W-:Y:S05]  /*09f0*/  BRA `(.L_x_6) ;  /* 0x0000000000207947 */ /* 0x000fea0003800000 */
.L_x_5:
[----:B------:R-:W-:Y:S02]  /*0a00*/  ULDC.64 UR4, c[0x0][0x588] ;  /* 0x0001620000047ab9 */ /* 0x000fe40000000a00 */
[----:B------:R-:W-:-:S04]  /*0a10*/  ISETP.NE.U32.AND P0, PT, RZ, UR4, PT ;  /* 0x00000004ff007c0c */ /* 0x000fc8000bf05070 */
[----:B------:R-:W-:-:S13]  /*0a20*/  ISETP.NE.AND.EX P0, PT, RZ, UR5, PT, P0 ;  /* 0x00000005ff007c0c */ /* 0x000fda000bf05300 */
[----:B------:R-:W-:Y:S05]  /*0a30*/  @!P0 BRA `(.L_x_7) ;  /* 0x00000000000c8947 */ /* 0x000fea0003800000 */
[----:B------:R-:W0:Y:S02]  /*0a40*/  LDC.64 R14, c[0x0][0x588] ;  /* 0x00016200ff0e7b82 */ /* 0x000e240000000a00 */
[----:B0-----:R1:W5:Y:S01]  /*0a50*/  LDG.E R14, desc[UR20][R14.64] ;  /* 0x000000140e0e7981 */ /* 0x001362000c1e1900 */
[----:B------:R-:W-:Y:S05]  /*0a60*/  BRA `(.L_x_6) ;  /* 0x0000000000047947 */ /* 0x000fea0003800000 */
.L_x_7:
[----:B------:R-:W2:Y:S02]  /*0a70*/  LDC R14, c[0x0][0x580] ;  /* 0x00016000ff0e7b82 */ /* 0x000ea40000000800 */
.L_x_6:
[----:B------:R-:W-:Y:S02]  /*0a80*/  ULDC.64 UR4, c[0x0][0x5a0] ;  /* 0x0001680000047ab9 */ /* 0x000fe40000000a00 */
[----:B------:R-:W-:-:S04]  /*0a90*/  ISETP.NE.U32.AND P0, PT, RZ, UR4, PT ;  /* 0x00000004ff007c0c */ /* 0x000fc8000bf05070 */
[----:B------:R-:W-:-:S13]  /*0aa0*/  ISETP.NE.AND.EX P0, PT, RZ, UR5, PT, P0 ;  /* 0x00000005ff007c0c */ /* 0x000fda000bf05300 */
[----:B------:R-:W-:Y:S05]  /*0ab0*/  @!P0 BRA `(.L_x_8) ;  /* 0x00000000001c8947 */ /* 0x000fea0003800000 */
[----:B0-----:R-:W0:Y:S02]  /*0ac0*/  LDC.64 R2, c[0x0][0x5a0] ;  /* 0x00016800ff027b82 */ /* 0x001e240000000a00 */
[----:B0-----:R-:W3:Y:S02]  /*0ad0*/  LDG.E.64 R2, desc[UR20][R2.64] ;  /* 0x0000001402027981 */ /* 0x001ee4000c1e1b00 */
[----:B---3--:R-:W-:-:S04]  /*0ae0*/  ISETP.NE.U32.AND P0, PT, R2, RZ, PT ;  /* 0x000000ff0200720c */ /* 0x008fc80003f05070 */
[----:B------:R-:W-:-:S13]  /*0af0*/  ISETP.NE.AND.EX P0, PT, R3, RZ, PT, P0 ;  /* 0x000000ff0300720c */ /* 0x000fda0003f05300 */
[----:B------:R-:W-:Y:S05]  /*0b00*/  @!P0 BRA `(.L_x_8) ;  /* 0x0000000000088947 */ /* 0x000fea0003800000 */
[----:B-1----:R0:W5:Y:S01]  /*0b10*/  LD.E R15, desc[UR20][R2.64] ;  /* 0x00000014020f7980 */ /* 0x002162000c101900 */
[----:B------:R-:W-:Y:S05]  /*0b20*/  BRA `(.L_x_9) ;  /* 0x0000000000207947 */ /* 0x000fea0003800000 */
.L_x_8:
[----:B------:R-:W-:Y:S02]  /*0b30*/  ULDC.64 UR4, c[0x0][0x590] ;  /* 0x0001640000047ab9 */ /* 0x000fe40000000a00 */
[----:B------:R-:W-:-:S04]  /*0b40*/  ISETP.NE.U32.AND P0, PT, RZ, UR4, PT ;  /* 0x00000004ff007c0c */ /* 0x000fc8000bf05070 */
[----:B------:R-:W-:-:S13]  /*0b50*/  ISETP.NE.AND.EX P0, PT, RZ, UR5, PT, P0 ;  /* 0x00000005ff007c0c */ /* 0x000fda000bf05300 */
[----:B------:R-:W-:Y:S05]  /*0b60*/  @!P0 BRA `(.L_x_10) ;  /* 0x00000000000c8947 */ /* 0x000fea0003800000 */
[----:B0-----:R-:W1:Y:S02]  /*0b70*/  LDC.64 R2, c[0x0][0x590] ;  /* 0x00016400ff027b82 */ /* 0x001e640000000a00 */
[----:B-1----:R1:W5:Y:S01]  /*0b80*/  LDG.E R15, desc[UR20][R2.64] ;  /* 0x00000014020f7981 */ /* 0x002362000c1e1900 */
[----:B------:R-:W-:Y:S05]  /*0b90*/  BRA `(.L_x_9) ;  /* 0x0000000000047947 */ /* 0x000fea0003800000 */
.L_x_10:
[----:B-1----:R-:W3:Y:S02]  /*0ba0*/  LDC R15, c[0x0][0x584] ;  /* 0x00016100ff0f7b82 */ /* 0x002ee40000000800 */
.L_x_9:
[----:B------:R-:W4:Y:S01]  /*0bb0*/  LDC R0, c[0x0][0x65c] ;  /* 0x00019700ff007b82 */ /* 0x000f220000000800 */
[----:B------:R-:W-:Y:S01]  /*0bc0*/  ULDC UR8, c[0x0][0x28c] ;  /* 0x0000a30000087ab9 */ /* 0x000fe20000000800 */
[----:B------:R-:W-:Y:S01]  /*0bd0*/  ISETP.NE.AND P0, PT, R6, 0x2, PT ;  /* 0x000000020600780c */ /* 0x000fe20003f05270 */
[----:B------:R-:W-:Y:S01]  /*0be0*/  UIADD3 UR8, UR8, 0x1f, URZ ;  /* 0x0000001f08087890 */ /* 0x000fe2000fffe03f */
[----:B------:R-:W-:Y:S01]  /*0bf0*/  IMAD.U32 R4, RZ, RZ, UR12 ;  /* 0x0000000cff047e24 */ /* 0x000fe2000f8e00ff */
[----:B------:R-:W-:Y:S01]  /*0c00*/  UMOV UR5, URZ ;  /* 0x0000003f00057c82 */ /* 0x000fe20008000000 */
[----:B------:R-:W-:Y:S01]  /*0c10*/  UMOV UR4, URZ ;  /* 0x0000003f00047c82 */ /* 0x000fe20008000000 */
[----:B------:R-:W-:-:S04]  /*0c20*/  USHF.R.S32.HI UR9, URZ, 0x1f, UR8 ;  /* 0x0000001f3f097899 */ /* 0x000fc80008011408 */
[----:B------:R-:W-:-:S04]  /*0c30*/  ULEA.HI UR9, UR9, UR8, URZ, 0x5 ;  /* 0x0000000809097291 */ /* 0x000fc8000f8f283f */
[----:B------:R-:W-:Y:S01]  /*0c40*/  USHF.R.S32.HI UR13, URZ, 0x5, UR9 ;  /* 0x000000053f0d7899 */ /* 0x000fe20008011409 */
[----:B----4-:R-:W-:-:S13]  /*0c50*/  ISETP.NE.AND P4, PT, R0, 0x1, PT ;  /* 0x000000010000780c */ /* 0x010fda0003f85270 */
[----:B01----:R-:W0:Y:S01]  /*0c60*/  @P4 LDC R3, c[0x0][0x10] ;  /* 0x00000400ff034b82 */ /* 0x003e220000000800 */
[----:B------:R-:W-:Y:S02]  /*0c70*/  @P4 IMAD.MOV.U32 R17, RZ, RZ, RZ ;  /* 0x000000ffff114224 */ /* 0x000fe400078e00ff */
[----:B------:R-:W-:-:S05]  /*0c80*/  @P4 IMAD.MOV.U32 R5, RZ, RZ, RZ ;  /* 0x000000ffff054224 */ /* 0x000fca00078e00ff */
[----:B------:R-:W1:Y:S01]  /*0c90*/  @!P4 LDC R9, c[0x0][0xc] ;  /* 0x00000300ff09cb82 */ /* 0x000e620000000800 */
[----:B------:R-:W-:Y:S01]  /*0ca0*/  ULDC UR6, c[0x0][0xc] ;  /* 0x0000030000067ab9 */ /* 0x000fe20000000800 */
[----:B------:R-:W-:Y:S02]  /*0cb0*/  ULDC UR7, c[0x0][0x10] ;  /* 0x0000040000077ab9 */ /* 0x000fe40000000800 */
[----:B------:R-:W-:-:S04]  /*0cc0*/  UIMAD.WIDE.U32 UR6, UR6, UR7, URZ ;  /* 0x00000007060672a5 */ /* 0x000fc8000f8e003f */
[----:B------:R-:W4:Y:S01]  /*0cd0*/  LDC R8, c[0x0][0x14] ;  /* 0x00000500ff087b82 */ /* 0x000f220000000800 */
[----:B0-----:R-:W-:-:S04]  /*0ce0*/  @P4 IMAD.WIDE.U32 R2, R3, UR12, R16 ;  /* 0x0000000c03024c25 */ /* 0x001fc8000f8e0010 */
[----:B------:R-:W-:Y:S02]  /*0cf0*/  @P4 IMAD.IADD R3, R3, 0x1, R5 ;  /* 0x0000000103034824 */ /* 0x000fe400078e0205 */
[----:B------:R-:W-:Y:S02]  /*0d00*/  IMAD.MOV.U32 R5, RZ, RZ, RZ ;  /* 0x000000ffff057224 */ /* 0x000fe400078e00ff */
[----:B-1----:R-:W-:-:S04]  /*0d10*/  @!P4 IMAD.WIDE.U32 R4, R16, R9, R4 ;  /* 0x000000091004c225 */ /* 0x002fc800078e0004 */
[----:B------:R-:W-:Y:S02]  /*0d20*/  @!P4 IMAD.MOV.U32 R2, RZ, RZ, R4 ;  /* 0x000000ffff02c224 */ /* 0x000fe400078e0004 */
[C---:B----4-:R-:W-:Y:S02]  /*0d30*/  IMAD R21, R8.reuse, UR7, RZ ;  /* 0x0000000708157c24 */ /* 0x050fe4000f8e02ff */
[----:B------:R-:W-:Y:S01]  /*0d40*/  IMAD.WIDE.U32 R8, R8, UR6, RZ ;  /* 0x0000000608087c25 */ /* 0x000fe2000f8e00ff */
[----:B------:R-:W-:-:S03]  /*0d50*/  ULDC.64 UR6, c[0x0][0x650] ;  /* 0x0001940000067ab9 */ /* 0x000fc60000000a00 */
[----:B------:R-:W-:Y:S02]  /*0d60*/  @!P4 IMAD.MOV.U32 R3, RZ, RZ, R5 ;  /* 0x000000ffff03c224 */ /* 0x000fe400078e0005 */
[----:B------:R-:W-:Y:S01]  /*0d70*/  IMAD.IADD R0, R9, 0x1, R21 ;  /* 0x0000000109007824 */ /* 0x000fe200078e0215 */
[----:B------:R-:W-:Y:S06]  /*0d80*/  @P0 BRA `(.L_x_11) ;  /* 0x0000000000200947 */ /* 0x000fec0003800000 */
[----:B------:R-:W-:Y:S01]  /*0d90*/  UISETP.GE.U32.AND UP0, UPT, UR13, 0x3, UPT ;  /* 0x000000030d00788c */ /* 0x000fe2000bf06070 */
[----:B------:R-:W-:Y:S01]  /*0da0*/  IADD3 R2, P0, R2, R8, RZ ;  /* 0x0000000802027210 */ /* 0x000fe20007f1e0ff */
[----:B------:R-:W-:-:S04]  /*0db0*/  UIMAD.WIDE.U32 UR4, UR13, -0x55555555, URZ ;  /* 0xaaaaaaab0d0478a5 */ /* 0x000fc8000f8e003f */
[----:B------:R-:W-:Y:S01]  /*0dc0*/  USHF.R.U32.HI UR5, URZ, 0x1, UR5 ;  /* 0x000000013f057899 */ /* 0x000fe20008011605 */
[----:B------:R-:W-:Y:S02]  /*0dd0*/  IMAD.X R3, R0, 0x1, R3, P0 ;  /* 0x0000000100037824 */ /* 0x000fe400000e0603 */
[----:B------:R-:W-:Y:S02]  /*0de0*/  UMOV UR4, URZ ;  /* 0x0000003f00047c82 */ /* 0x000fe40008000000 */
[----:B------:R-:W-:Y:S02]  /*0df0*/  @UP0 ULOP3.LUT UR4, UR5, 0x1, URZ, 0xc0, !UPT ;  /* 0x0000000105040892 */ /* 0x000fe4000f8ec03f */
[----:B------:R-:W-:-:S12]  /*0e00*/  UIMAD UR5, UR5, -0x3, UR13 ;  /* 0xfffffffd050578a4 */ /* 0x000fd8000f8e020d */
.L_x_11:
[----:B------:R-:W-:Y:S01]  /*0e10*/  ISETP.GE.U32.AND P0, PT, R2, UR6, PT ;  /* 0x0000000602007c0c */ /* 0x000fe2000bf06070 */
[----:B------:R-:W-:Y:S01]  /*0e20*/  IMAD.MOV.U32 R6, RZ, RZ, -0x1 ;  /* 0xffffffffff067424 */ /* 0x000fe200078e00ff */
[----:B------:R-:W-:Y:S01]  /*0e30*/  PRMT R20, RZ, 0x7610, R20 ;  /* 0x00007610ff147816 */ /* 0x000fe20000000014 */
[----:B------:R-:W-:Y:S01]  /*0e40*/  IMAD.MOV.U32 R4, RZ, RZ, -0x1 ;  /* 0xffffffffff047424 */ /* 0x000fe200078e00ff */
[----:B------:R-:W-:Y:S01]  /*0e50*/  ISETP.GE.U32.AND.EX P0, PT, R3, UR7, PT, P0 ;  /* 0x0000000703007c0c */ /* 0x000fe2000bf06100 */
[----:B------:R-:W-:-:S12]  /*0e60*/  IMAD.MOV.U32 R5, RZ, RZ, -0x1 ;  /* 0xffffffffff057424 */ /* 0x000fd800078e00ff */
[----:B------:R-:W-:Y:S05]  /*0e70*/  @P0 BRA `(.L_x_12) ;  /* 0x0000000400240947 */ /* 0x000fea0003800000 */
[----:B------:R-:W0:Y:S01]  /*0e80*/  LDC.64 R30, c[0x0][0x628] ;  /* 0x00018a00ff1e7b82 */ /* 0x000e220000000a00 */
[----:B------:R-:W-:Y:S02]  /*0e90*/  IMAD.MOV.U32 R4, RZ, RZ, R2 ;  /* 0x000000ffff047224 */ /* 0x000fe400078e0002 */
[----:B------:R-:W-:-:S05]  /*0ea0*/  IMAD.MOV.U32 R5, RZ, RZ, R3 ;  /* 0x000000ffff057224 */ /* 0x000fca00078e0003 */
[----:B------:R-:W1:Y:S08]  /*0eb0*/  LDC R6, c[0x0][0x630] ;  /* 0x00018c00ff067b82 */ /* 0x000e700000000800 */
[----:B------:R-:W4:Y:S01]  /*0ec0*/  LDC.64 R32, c[0x0][0x620] ;  /* 0x00018800ff207b82 */ /* 0x000f220000000a00 */
[----:B0-----:R-:W-:-:S04]  /*0ed0*/  ISETP.NE.U32.AND P0, PT, R30, RZ, PT ;  /* 0x000000ff1e00720c */ /* 0x001fc80003f05070 */
[----:B------:R-:W-:-:S13]  /*0ee0*/  ISETP.NE.AND.EX P0, PT, R31, RZ, PT, P0 ;  /* 0x000000ff1f00720c */ /* 0x000fda0003f05300 */
[----:B-1--4-:R-:W-:Y:S05]  /*0ef0*/  @!P0 BRA `(.L_x_13) ;  /* 0x0000000000288947 */ /* 0x012fea0003800000 */
[----:B------:R-:W0:Y:S02]  /*0f00*/  LDC R23, c[0x0][0x634] ;  /* 0x00018d00ff177b82 */ /* 0x000e240000000800 */
[----:B0-----:R-:W-:-:S05]  /*0f10*/  IADD3 R23, P0, R2, R23, RZ ;  /* 0x0000001702177210 */ /* 0x001fca0007f1e0ff */
[----:B------:R-:W-:-:S04]  /*0f20*/  IMAD.X R29, RZ, RZ, R3, P0 ;  /* 0x000000ffff1d7224 */ /* 0x000fc800000e0603 */
[----:B------:R-:W-:-:S04]  /*0f30*/  IMAD.WIDE.U32 R4, R29, R30, RZ ;  /* 0x0000001e1d047225 */ /* 0x000fc800078e00ff */
[----:B------:R-:W-:-:S04]  /*0f40*/  IMAD.WIDE.U32 R20, P0, R23, R31, R4 ;  /* 0x0000001f17147225 */ /* 0x000fc80007800004 */
[----:B------:R-:W-:-:S04]  /*0f50*/  IMAD.WIDE.U32 R4, R23, R30, RZ ;  /* 0x0000001e17047225 */ /* 0x000fc800078e00ff */
[----:B------:R-:W-:Y:S01]  /*0f60*/  IMAD.X R23, RZ, RZ, RZ, P0 ;  /* 0x000000ffff177224 */ /* 0x000fe200000e06ff */
[----:B------:R-:W-:Y:S01]  /*0f70*/  IADD3 RZ, P0, R5, R20, RZ ;  /* 0x0000001405ff7210 */ /* 0x000fe20007f1e0ff */
[----:B------:R-:W-:-:S04]  /*0f80*/  IMAD.MOV.U32 R22, RZ, RZ, R21 ;  /* 0x000000ffff167224 */ /* 0x000fc800078e0015 */
[----:B------:R-:W-:-:S08]  /*0f90*/  IMAD.WIDE.U32.X R4, R29, R31, R22, P0 ;  /* 0x0000001f1d047225 */ /* 0x000fd000000e0416 */
.L_x_13:
[----:B------:R-:W0:Y:S01]  /*0fa0*/  LDC.64 R34, c[0x0][0x640] ;  /* 0x00019000ff227b82 */ /* 0x000e220000000a00 */
[-CC-:B------:R-:W-:Y:S01]  /*0fb0*/  SHF.R.U64 R36, R4, R6.reuse, R5.reuse ;  /* 0x0000000604247219 */ /* 0x180fe20000001205 */
[----:B------:R-:W-:Y:S01]  /*0fc0*/  IMAD.MOV.U32 R39, RZ, RZ, 0x1 ;  /* 0x00000001ff277424 */ /* 0x000fe200078e00ff */
[----:B------:R-:W-:Y:S02]  /*0fd0*/  SHF.R.U32.HI R4, RZ, R6, R5 ;  /* 0x00000006ff047219 */ /* 0x000fe40000011605 */
[----:B------:R-:W-:-:S03]  /*0fe0*/  IADD3 R21, P0, RZ, -R36, RZ ;  /* 0x80000024ff157210 */ /* 0x000fc60007f1e0ff */
[----:B------:R-:W1:Y:S02]  /*0ff0*/  LDC R20, c[0x0][0x618] ;  /* 0x00018600ff147b82 */ /* 0x000e640000000800 */
[----:B------:R-:W-:-:S04]  /*1000*/  IMAD.X R5, RZ, RZ, ~R4, P0 ;  /* 0x000000ffff057224 */ /* 0x000fc800000e0e04 */
[-C--:B------:R-:W-:Y:S02]  /*1010*/  IMAD R6, R5, R32.reuse, RZ ;  /* 0x0000002005067224 */ /* 0x080fe400078e02ff */
[----:B------:R-:W4:Y:S01]  /*1020*/  LDC R23, c[0x0][0x608] ;  /* 0x00018200ff177b82 */ /* 0x000f220000000800 */
[----:B------:R-:W-:-:S04]  /*1030*/  IMAD.WIDE.U32 R4, R21, R32, R2 ;  /* 0x0000002015047225 */ /* 0x000fc800078e0002 */
[----:B------:R-:W-:-:S03]  /*1040*/  IMAD R21, R21, R33, R6 ;  /* 0x0000002115157224 */ /* 0x000fc600078e0206 */
[----:B------:R-:W2:Y:S01]  /*1050*/  LDC R26, c[0x0][0x658] ;  /* 0x00019600ff1a7b82 */ /* 0x000ea20000000800 */
[----:B------:R-:W-:Y:S01]  /*1060*/  IMAD.IADD R5, R5, 0x1, R21 ;  /* 0x0000000105057824 */ /* 0x000fe200078e0215 */
[----:B0-----:R-:W-:Y:S01]  /*1070*/  ISETP.NE.U32.AND P0, PT, R34, RZ, PT ;  /* 0x000000ff2200720c */ /* 0x001fe20003f05070 */
[----:B------:R-:W-:-:S03]  /*1080*/  IMAD.MOV.U32 R21, RZ, RZ, -0x1 ;  /* 0xffffffffff157424 */ /* 0x000fc600078e00ff */
[----:B------:R-:W-:Y:S02]  /*1090*/  ISETP.NE.AND.EX P0, PT, R35, RZ, PT, P0 ;  /* 0x000000ff2300720c */ /* 0x000fe40003f05300 */
[----:B------:R-:W0:Y:S01]  /*10a0*/  LDC R33, c[0x0][0x600] ;  /* 0x00018000ff217b82 */ /* 0x000e220000000800 */
[-CC-:B-1----:R-:W-:Y:S02]  /*10b0*/  SHF.R.U64 R31, R4, R20.reuse, R5.reuse ;  /* 0x00000014041f7219 */ /* 0x182fe40000001205 */
[----:B------:R-:W-:-:S05]  /*10c0*/  SHF.R.U32.HI R4, RZ, R20, R5 ;  /* 0x00000014ff047219 */ /* 0x000fca0000011605 */
[----:B------:R-:W1:Y:S01]  /*10d0*/  LDC R28, c[0x0][0x648] ;  /* 0x00019200ff1c7b82 */ /* 0x000e620000000800 */
[-CC-:B----4-:R-:W-:Y:S02]  /*10e0*/  SHF.R.U64 R41, R31, R23.reuse, R4.reuse ;  /* 0x000000171f297219 */ /* 0x190fe40000001204 */
[----:B------:R-:W-:-:S05]  /*10f0*/  SHF.R.U32.HI R5, RZ, R23, R4 ;  /* 0x00000017ff057219 */ /* 0x000fca0000011604 */
[----:B------:R-:W4:Y:S01]  /*1100*/  LDC R37, c[0x0][0x638] ;  /* 0x00018e00ff257b82 */ /* 0x000f220000000800 */
[-C--:B--2---:R-:W-:Y:S02]  /*1110*/  SHF.L.U32 R4, R21, R26.reuse, RZ ;  /* 0x0000001a15047219 */ /* 0x084fe400000006ff */
[--C-:B------:R-:W-:Y:S02]  /*1120*/  SHF.R.U64 R32, R41, R26, R5.reuse ;  /* 0x0000001a29207219 */ /* 0x100fe40000001205 */
[----:B------:R-:W-:Y:S02]  /*1130*/  LOP3.LUT R6, RZ, R4, RZ, 0x33, !PT ;  /* 0x00000004ff067212 */ /* 0x000fe400078e33ff */
[----:B------:R-:W-:Y:S01]  /*1140*/  SHF.R.U32.HI R5, RZ, R26, R5 ;  /* 0x0000001aff057219 */ /* 0x000fe20000011605 */
[----:B------:R-:W2:Y:S01]  /*1150*/  LDC R30, c[0x0][0x610] ;  /* 0x00018400ff1e7b82 */ /* 0x000ea20000000800 */
[----:B------:R-:W-:Y:S01]  /*1160*/  IMAD.MOV.U32 R4, RZ, RZ, R32 ;  /* 0x000000ffff047224 */ /* 0x000fe200078e0020 */
[----:B------:R-:W-:Y:S06]  /*1170*/  @!P0 BRA `(.L_x_14) ;  /* 0x0000000000288947 */ /* 0x000fec0003800000 */
[----:B------:R-:W3:Y:S02]  /*1180*/  LDC R23, c[0x0][0x64c] ;  /* 0x00019300ff177b82 */ /* 0x000ee40000000800 */
[----:B---3--:R-:W-:-:S05]  /*1190*/  IADD3 R23, P0, R32, R23, RZ ;  /* 0x0000001720177210 */ /* 0x008fca0007f1e0ff */
        /* <DEDUP_REMOVED lines=8> */
.L_x_14:
[----:B-1----:R-:W-:Y:S01]  /*1220*/  SHF.R.U64 R17, R4, R28, R5 ;  /* 0x0000001c04117219 */ /* 0x002fe20000001205 */
[----:B------:R-:W-:Y:S01]  /*1230*/  @P4 IMAD R25, R27, R24, R16 ;  /* 0x000000181b194224 */ /* 0x000fe200078e0210 */
[----:B------:R-:W-:Y:S02]  /*1240*/  SHF.L.U32 R4, R39, R26, RZ ;  /* 0x0000001a27047219 */ /* 0x000fe400000006ff */
[----:B------:R-:W-:Y:S01]  /*1250*/  LOP3.LUT R5, R41, R6, RZ, 0xc0, !PT ;  /* 0x0000000629057212 */ /* 0x000fe200078ec0ff */
[----:B0-----:R-:W-:Y:S02]  /*1260*/  VIADD R6, R33, 0xffffffff ;  /* 0xffffffff21067836 */ /* 0x001fe40000000000 */
[----:B------:R-:W-:Y:S02]  /*1270*/  IMAD.MOV R20, RZ, RZ, -R17 ;  /* 0x000000ffff147224 */ /* 0x000fe400078e0a11 */
[----:B------:R-:W-:Y:S01]  /*1280*/  IMAD R16, R4, R17, R5 ;  /* 0x0000001104107224 */ /* 0x000fe200078e0205 */
[----:B------:R-:W-:Y:S01]  /*1290*/  LOP3.LUT R5, R31, R6, RZ, 0xc0, !PT ;  /* 0x000000061f057212 */ /* 0x000fe200078ec0ff */
[----:B----4-:R-:W-:-:S02]  /*12a0*/  IMAD R4, R20, R37, R32 ;  /* 0x0000002514047224 */ /* 0x010fc400078e0220 */
[----:B--2---:R-:W-:Y:S02]  /*12b0*/  IMAD R6, R16, R30, R25 ;  /* 0x0000001e10067224 */ /* 0x004fe400078e0219 */
[----:B------:R-:W-:Y:S02]  /*12c0*/  IMAD R5, R4, R33, R5 ;  /* 0x0000002104057224 */ /* 0x000fe400078e0205 */
[----:B------:R-:W-:-:S03]  /*12d0*/  IMAD.MOV.U32 R20, RZ, RZ, 0x1 ;  /* 0x00000001ff147424 */ /* 0x000fc600078e00ff */
[----:B------:R-:W-:Y:S02]  /*12e0*/  SEL R4, R5, R6, !P4 ;  /* 0x0000000605047207 */ /* 0x000fe40006000000 */
[----:B------:R-:W-:Y:S01]  /*12f0*/  SEL R6, R6, R5, !P4 ;  /* 0x0000000506067207 */ /* 0x000fe20006000000 */
[----:B------:R-:W-:-:S07]  /*1300*/  IMAD.MOV.U32 R5, RZ, RZ, R36 ;  /* 0x000000ffff057224 */ /* 0x000fce00078e0024 */
.L_x_12:
[----:B------:R-:W-:Y:S05]  /*1310*/  @!P2 BRA `(.L_x_15) ;  /* 0x00000000000ca947 */ /* 0x000fea0003800000 */
[----:B------:R-:W-:Y:S01]  /*1320*/  UCGABAR_WAIT ;  /* 0x0000000000007dc7 */ /* 0x000fe20008000000 */
[----:B------:R-:W-:Y:S01]  /*1330*/  CCTL.IVALL ;  /* 0x00000000ff00798f */ /* 0x000fe20002000000 */
[----:B------:R-:W-:Y:S05]  /*1340*/  BRA `(.L_x_16) ;  /* 0x0000000000047947 */ /* 0x000fea0003800000 */
.L_x_15:
[----:B------:R-:W-:Y:S06]  /*1350*/  BAR.SYNC.DEFER_BLOCKING 0x0 ;  /* 0x0000000000007b1d */ /* 0x000fec0000010000 */
.L_x_16:
[----:B------:R-:W-:Y:S05]  /*1360*/  @!P5 BRA `(.L_x_17) ;  /* 0x0000004000c8d947 */ /* 0x000fea0003800000 */
[----:B------:R-:W-:-:S13]  /*1370*/  ISETP.GT.U32.AND P0, PT, R38, 0x1, PT ;  /* 0x000000012600780c */ /* 0x000fda0003f04070 */
[----:B------:R-:W-:Y:S05]  /*1380*/  @P0 EXIT ;  /* 0x000000000000094d */ /* 0x000fea0003800000 */
.L_x_18:
[----:B------:R-:W-:-:S08]  /*1390*/  NOP ;  /* 0x0000000000007918 */ /* 0x000fd00000000000 */
[----:B------:R-:W0:Y:S02]  /*13a0*/  USETMAXREG.TRY_ALLOC.CTAPOOL UP0, 0xe8 ;  /* 0x000000e8000079c8 */ /* 0x000e240008000600 */
[----:B0-----:R-:W-:-:S13]  /*13b0*/  PLOP3.LUT P0, PT, PT, PT, UP0, 0x80, 0x0 ;  /* 0x000000000000781c */ /* 0x001fda0003f0f008 */
[----:B------:R-:W-:Y:S05]  /*13c0*/  @!P0 BRA `(.L_x_18) ;  /* 0xfffffffc00f08947 */ /* 0x000fea000383ffff */
[----:B------:R-:W-:-:S13]  /*13d0*/  LOP3.LUT P0, RZ, R20, 0xff, RZ, 0xc0, !PT ;  /* 0x000000ff14ff7812 */ /* 0x000fda000780c0ff */
[----:B------:R-:W-:Y:S05]  /*13e0*/  @!P0 EXIT ;  /* 0x000000000000894d */ /* 0x000fea0003800000 */
[----:B------:R-:W0:Y:S01]  /*13f0*/  S2UR UR6, SR_CgaCtaId ;  /* 0x00000000000679c3 */ /* 0x000e220000008800 */
[CC--:B------:R-:W-:Y:S01]  /*1400*/  LEA.HI R11, R19.reuse, R10.reuse, RZ, 0x2 ;  /* 0x0000000a130b7211 */ /* 0x0c0fe200078f10ff */
[----:B------:R-:W-:Y:S01]  /*1410*/  UIADD3 UR7, UR15, -0x1, URZ ;  /* 0xffffffff0f077890 */ /* 0x000fe2000fffe03f */
[----:B------:R-:W-:Y:S01]  /*1420*/  LEA.HI R19, R19, R10, RZ, 0x5 ;  /* 0x0000000a13137211 */ /* 0x000fe200078f28ff */
[----:B------:R-:W-:Y:S01]  /*1430*/  UMOV UR12, 0x400 ;  /* 0x00000400000c7882 */ /* 0x000fe20000000000 */
[--C-:B------:R-:W-:Y:S01]  /*1440*/  SHF.R.S32.HI R16, RZ, 0x2, R11.reuse ;  /* 0x00000002ff107819 */ /* 0x100fe2000001140b */
[----:B------:R-:W-:Y:S01]  /*1450*/  UISETP.LT.AND UP0, UPT, UR13, 0x1, UPT ;  /* 0x000000010d00788c */ /* 0x000fe2000bf01270 */
[----:B------:R-:W-:Y:S01]  /*1460*/  SHF.R.S32.HI R17, RZ, 0x1f, R11 ;  /* 0x0000001fff117819 */ /* 0x000fe2000001140b */
[----:B------:R-:W-:Y:S01]  /*1470*/  USHF.L.U32 UR22, UR13, 0x1, URZ ;  /* 0x000000010d167899 */ /* 0x000fe2000800063f */
[----:B------:R-:W-:Y:S01]  /*1480*/  SHF.R.S32.HI R19, RZ, 0x5, R19 ;  /* 0x00000005ff137819 */ /* 0x000fe20000011413 */
[----:B------:R-:W-:Y:S01]  /*1490*/  USEL UR14, UR13, 0x1, UP0 ;  /* 0x000000010d0e7887 */ /* 0x000fe20008000000 */
[----:B------:R-:W-:Y:S01]  /*14a0*/  LEA.HI R17, R17, R16, RZ, 0x3 ;  /* 0x0000001011117211 */ /* 0x000fe200078f18ff */
[----:B------:R-:W-:Y:S01]  /*14b0*/  UISETP.NE.AND UP0, UPT, UR7, URZ, UPT ;  /* 0x0000003f0700728c */ /* 0x000fe2000bf05270 */
[----:B------:R-:W-:Y:S01]  /*14c0*/  LOP3.LUT R11, R11, 0xfffffffc, RZ, 0xc0, !PT ;  /* 0xfffffffc0b0b7812 */ /* 0x000fe200078ec0ff */
[----:B------:R-:W-:Y:S01]  /*14d0*/  UIADD3 UR14, -UR14, UR13, URZ ;  /* 0x0000000d0e0e7290 */ /* 0x000fe2000fffe13f */
[----:B------:R-:W-:Y:S01]  /*14e0*/  LOP3.LUT R17, R17, 0xfffffff8, RZ, 0xc0, !PT ;  /* 0xfffffff811117812 */ /* 0x000fe200078ec0ff */
[----:B------:R-:W-:Y:S01]  /*14f0*/  USEL UR9, URZ, 0x1, UP0 ;  /* 0x000000013f097887 */ /* 0x000fe20008000000 */
[----:B------:R-:W-:Y:S01]  /*1500*/  LOP3.LUT R86, R7, 0x1, RZ, 0xfc, !PT ;  /* 0x0000000107567812 */ /* 0x000fe200078efcff */
[----:B------:R-:W-:-:S02]  /*1510*/  IMAD.IADD R20, R10, 0x1, -R11 ;  /* 0x000000010a147824 */ /* 0x000fc400078e0a0b */
[----:B------:R-:W-:Y:S02]  /*1520*/  IMAD.IADD R16, R16, 0x1, -R17 ;  /* 0x0000000110107824 */ /* 0x000fe400078e0a11 */
[----:B------:R-:W-:Y:S01]  /*1530*/  IMAD.U32 R87, RZ, RZ, UR9 ;  /* 0x00000009ff577e24 */ /* 0x000fe2000f8e00ff */
[----:B0-----:R-:W-:Y:S02]  /*1540*/  ULEA UR12, UR6, UR12, 0x18 ;  /* 0x0000000c060c7291 */ /* 0x001fe4000f8ec03f */
[--C-:B------:R-:W-:Y:S01]  /*1550*/  SHF.R.S32.HI R17, RZ, 0x1f, R16.reuse ;  /* 0x0000001fff117819 */ /* 0x100fe20000011410 */
[----:B------:R-:W-:Y:S01]  /*1560*/  USHF.L.U32 UR6, UR7, 0x3, URZ ;  /* 0x0000000307067899 */ /* 0x000fe2000800063f */
[C-C-:B------:R-:W-:Y:S01]  /*1570*/  IMAD R21, R19.reuse, -0x10, -R16.reuse ;  /* 0xfffffff013157824 */ /* 0x140fe200078e0a10 */
[----:B------:R-:W-:Y:S02]  /*1580*/  UIADD3 UR7, UR12, 0x100, URZ ;  /* 0x000001000c077890 */ /* 0x000fe4000fffe03f */
[----:B------:R-:W-:Y:S01]  /*1590*/  ULOP3.LUT UR6, UR6, 0x8, URZ, 0xc0, !UPT ;  /* 0x0000000806067892 */ /* 0x000fe2000f8ec03f */
[----:B------:R-:W-:Y:S01]  /*15a0*/  IMAD.WIDE R10, R19, 0x10, R16 ;  /* 0x00000010130a7825 */ /* 0x000fe200078e0210 */
[----:B------:R-:W-:-:S02]  /*15b0*/  UIADD3 UR8, UR12, 0x1900, URZ ;  /* 0x000019000c087890 */ /* 0x000fc4000fffe03f */
[----:B------:R-:W-:Y:S02]  /*15c0*/  USHF.R.U32.HI UR7, URZ, 0x4, UR7 ;  /* 0x000000043f077899 */ /* 0x000fe40008011607 */
[----:B------:R-:W-:Y:S02]  /*15d0*/  USHF.R.U32.HI UR8, URZ, 0x4, UR8 ;  /* 0x000000043f087899 */ /* 0x000fe40008011608 */
[----:B------:R-:W-:Y:S02]  /*15e0*/  ULOP3.LUT UR24, UR6, 0x8, URZ, 0x3c, !UPT ;  /* 0x0000000806187892 */ /* 0x000fe4000f8e3c3f */
[----:B------:R-:W-:Y:S02]  /*15f0*/  ULOP3.LUT UR16, UR6, 0x18, URZ, 0x3c, !UPT ;  /* 0x0000001806107892 */ /* 0x000fe4000f8e3c3f */
[----:B------:R-:W-:Y:S01]  /*1600*/  UIADD3 UR23, UR12, 0x40, URZ ;  /* 0x000000400c177890 */ /* 0x000fe2000fffe03f */
[----:B------:R-:W-:Y:S01]  /*1610*/  ULDC UR6, c[0x0][0x284] ;  /* 0x0000a10000067ab9 */ /* 0x000fe20000000800 */
[----:B------:R-:W-:Y:S01]  /*1620*/  ULOP3.LUT UR7, UR7, 0x3fff, URZ, 0xc0, !UPT ;  /* 0x00003fff07077892 */ /* 0x000fe2000f8ec03f */
[----:B------:R-:W-:Y:S01]  /*1630*/  VIADD R21, R21, UR6 ;  /* 0x0000000615157c36 */ /* 0x000fe20008000000 */
[----:B------:R-:W-:-:S02]  /*1640*/  ULOP3.LUT UR8, UR8, 0x3fff, URZ, 0xc0, !UPT ;  /* 0x00003fff08087892 */ /* 0x000fc4000f8ec03f */
[----:B------:R-:W-:Y:S02]  /*1650*/  ULEA UR15, UR15, UR23, 0x3 ;  /* 0x000000170f0f7291 */ /* 0x000fe4000f8e183f */
[----:B------:R-:W-:Y:S02]  /*1660*/  ULOP3.LUT UR17, UR7, 0x10000, URZ, 0xfc, !UPT ;  /* 0x0001000007117892 */ /* 0x000fe4000f8efc3f */
[----:B------:R-:W-:-:S12]  /*1670*/  ULOP3.LUT UR18, UR8, 0x10000, URZ, 0xfc, !UPT ;  /* 0x0001000008127892 */ /* 0x000fd8000f8efc3f */
.L_x_109:
[----:B------:R-:W-:Y:S01]  /*1680*/  SHF.L.U32 R16, R87, 0x1f, RZ ;  /* 0x0000001f57107819 */ /* 0x000fe200000006ff */
[----:B------:R-:W0:Y:S01]  /*1690*/  LDC R17, c[0x0][0x28c] ;  /* 0x0000a300ff117b82 */ /* 0x000e220000000800 */
[----:B------:R-:W-:Y:S01]  /*16a0*/  UMOV UR6, URZ ;  /* 0x0000003f00067c82 */ /* 0x000fe20008000000 */
[----:B------:R-:W-:Y:S01]  /*16b0*/  UMOV UR19, UR5 ;  /* 0x0000000500137c82 */ /* 0x000fe20008000000 */
[----:B-1----:R-:W1:Y:S01]  /*16c0*/  SYNCS.PHASECHK.TRANS64.TRYWAIT P0, [UR15+-0x8], R16 ;  /* 0xfffff810ff0075a7 */ /* 0x002e62000800014f */
[----:B0-----:R-:W-:Y:S01]  /*16d0*/  ISETP.GE.AND P1, PT, R17, 0x1, PT ;  /* 0x000000011100780c */ /* 0x001fe20003f26270 */
[----:B-1234-:R-:W-:-:S12]  /*16e0*/  @!P0 BRA `(.L_x_19) ;  /* 0x0000004c00bc8947 */ /* 0x01efd80003800000 */
.L_x_130:
[----:B------:R-:W-:Y:S01]  /*16f0*/  UMOV UR7, URZ ;  /* 0x0000003f00077c82 */ /* 0x000fe20008000000 */
[----:B------:R-:W-:Y:S01]  /*1700*/  UMOV UR8, URZ ;  /* 0x0000003f00087c82 */ /* 0x000fe20008000000 */
[----:B------:R-:W-:Y:S02]  /*1710*/  CS2R R22, SRZ ;  /* 0x0000000000167805 */ /* 0x000fe4000001ff00 */
[----:B------:R-:W-:Y:S02]  /*1720*/  CS2R R56, SRZ ;  /* 0x0000000000387805 */ /* 0x000fe4000001ff00 */
[----:B------:R-:W-:Y:S02]  /*1730*/  CS2R R58, SRZ ;  /* 0x00000000003a7805 */ /* 0x000fe4000001ff00 */
[----:B------:R-:W-:Y:S02]  /*1740*/  CS2R R60, SRZ ;  /* 0x00000000003c7805 */ /* 0x000fe4000001ff00 */
[----:B------:R-:W-:-:S02]  /*1750*/  CS2R R62, SRZ ;  /* 0x00000000003e7805 */ /* 0x000fc4000001ff00 */
[----:B------:R-:W-:Y:S02]  /*1760*/  CS2R R64, SRZ ;  /* 0x0000000000407805 */ /* 0x000fe4000001ff00 */
        /* <DEDUP_REMOVED lines=9> */
[----:B------:R-:W-:Y:S01]  /*1800*/  CS2R R84, SRZ ;  /* 0x0000000000547805 */ /* 0x000fe2000001ff00 */
[----:B------:R-:W-:Y:S01]  /*1810*/  IMAD.U32 R88, RZ, RZ, UR4 ;  /* 0x00000004ff587e24 */ /* 0x000fe2000f8e00ff */
        /* <DEDUP_REMOVED lines=15> */
[----:B------:R-:W-:Y:S01]  /*1910*/  CS2R R54, SRZ ;  /* 0x0000000000367805 */ /* 0x000fe2000001ff00 */
[----:B------:R-:W-:Y:S06]  /*1920*/  @!P1 BRA `(.L_x_20) ;  /* 0x0000000400449947 */ /* 0x000fec0003800000 */
[----:B------:R-:W-:-:S13]  /*1930*/  ISETP.NE.AND P1, PT, R86, 0x3, PT ;  /* 0x000000035600780c */ /* 0x000fda0003f25270 */
[----:B------:R-:W-:Y:S05]  /*1940*/  @!P1 BRA `(.L_x_21) ;  /* 0x0000000000049947 */ /* 0x000fea0003800000 */
[----:B------:R-:W-:Y:S01]  /*1950*/  BPT.TRAP 0x1 ;  /* 0x000000040000795c */ /* 0x000fe20000300000 */
.L_x_21:
[----:B------:R-:W-:Y:S01]  /*1960*/  ULEA UR6, UR5, UR12, 0x3 ;  /* 0x0000000c05067291 */ /* 0x000fe2000f8e183f */
[----:B0-----:R-:W-:-:S05]  /*1970*/  IMAD.U32 R16, RZ, RZ, UR4 ;  /* 0x00000004ff107e24 */ /* 0x001fca000f8e00ff */
[----:B------:R-:W-:-:S04]  /*1980*/  SHF.L.U32 R16, R16, 0x1f, RZ ;  /* 0x0000001f10107819 */ /* 0x000fc800000006ff */
[----:B------:R0:W1:Y:S01]  /*1990*/  SYNCS.PHASECHK.TRANS64.TRYWAIT P0, [UR6], R16 ;  /* 0x00000010ff0075a7 */ /* 0x0000620008000146 */
[----:B------:R-:W-:Y:S05]  /*19a0*/  @!P1 BRA `(.L_x_22) ;  /* 0x0000000000049947 */ /* 0x000fea0003800000 */
[----:B------:R-:W-:Y:S01]  /*19b0*/  BPT.TRAP 0x1 ;  /* 0x000000040000795c */ /* 0x000fe20000300000 */
.L_x_22:
[----:B-1----:R-:W-:Y:S05]  /*19c0*/  @P0 BRA `(.L_x_23) ;  /* 0x0000000000080947 */ /* 0x002fea0003800000 */
[----:B------:R-:W1:Y:S02]  /*19d0*/  SYNCS.PHASECHK.TRANS64.TRYWAIT P0, [UR6], R16 ;  /* 0x00000010ff0075a7 */ /* 0x000e640008000146 */
[----:B-1----:R-:W-:Y:S05]  /*19e0*/  @!P0 BRA `(.L_x_24) ;  /* 0x0000004c00148947 */ /* 0x002fea0003800000 */
.L_x_23:
[----:B------:R-:W-:Y:S01]  /*19f0*/  ULDC UR7, c[0x0][0x50c] ;  /* 0x0001430000077ab9 */ /* 0x000fe20000000800 */
[----:B------:R-:W-:Y:S01]  /*1a00*/  ULEA UR8, UR5, UR17, 0x7 ;  /* 0x0000001105087291 */ /* 0x000fe2000f8e383f */
[----:B------:R-:W-:Y:S01]  /*1a10*/  WARPGROUP.ARRIVE ;  /* 0x00000000000079c5 */ /* 0x000fe20000000000 */
[----:B------:R-:W-:Y:S01]  /*1a20*/  UISETP.NE.AND UP0, UPT, UR7, 0x1, UPT ;  /* 0x000000010700788c */ /* 0x000fe2000bf05270 */
[----:B------:R-:W-:Y:S01]  /*1a30*/  CS2R R22, SRZ ;  /* 0x0000000000167805 */ /* 0x000fe2000001ff00 */
[----:B------:R-:W-:Y:S01]  /*1a40*/  ULEA UR10, UR5, UR18, 0x7 ;  /* 0x00000012050a7291 */ /* 0x000fe2000f8e383f */
[----:B------:R-:W-:Y:S01]  /*1a50*/  CS2R R56, SRZ ;  /* 0x0000000000387805 */ /* 0x000fe2000001ff00 */
[----:B------:R-:W-:Y:S01]  /*1a60*/  USEL UR7, URZ, 0x1, UP0 ;  /* 0x000000013f077887 */ /* 0x000fe20008000000 */
[----:B------:R-:W-:Y:S01]  /*1a70*/  CS2R R58, SRZ ;  /* 0x00000000003a7805 */ /* 0x000fe2000001ff00 */
[----:B------:R-:W-:Y:S01]  /*1a80*/  UMOV UR9, 0xc0000010 ;  /* 0xc000001000097882 */ /* 0x000fe20000000000 */
[----:B------:R-:W-:Y:S01]  /*1a90*/  UMOV UR11, 0xc0000010 ;  /* 0xc0000010000b7882 */ /* 0x000fe20000000000 */
[----:B------:R-:W-:Y:S01]  /*1aa0*/  UMOV UR6, 0x1 ;  /* 0x0000000100067882 */ /* 0x000fe20000000000 */
[----:B------:R-:W-:-:S02]  /*1ab0*/  CS2R R60, SRZ ;  /* 0x00000000003c7805 */ /* 0x000fc4000001ff00 */
[----:B------:R-:W-:Y:S01]  /*1ac0*/  ISETP.NE.AND P0, PT, RZ, UR7, PT ;  /* 0x00000007ff007c0c */ /* 0x000fe2000bf05270 */
[----:B------:R-:W-:Y:S01]  /*1ad0*/  QGMMA.64x64x32.F32.E4M3.E4M3 R24, gdesc[UR8], RZ, !UPT, gsb0 ;  /* 0x00e00000081879f3 */ /* 0x000fe2000c0008ff */
        /* <DEDUP_REMOVED lines=11> */
[----:B------:R-:W-:Y:S01]  /*1b90*/  CS2R R84, SRZ ;  /* 0x0000000000547805 */ /* 0x000fe2000001ff00 */
[----:B------:R-:W-:Y:S06]  /*1ba0*/  @!P0 BRA `(.L_x_25) ;  /* 0x0000000000888947 */ /* 0x000fec0003800000 */
[----:B------:R-:W-:Y:S02]  /*1bb0*/  WARPGROUP.DEPBAR.LE gsb0, 0x0 ;  /* 0x00008000000079c5 */ /* 0x000fe40000010000 */
[----:B------:R-:W-:-:S01]  /*1bc0*/  FADD R85, RZ, R24 ;  /* 0x00000018ff557221 */ /* 0x000fc20000000000 */
[----:B------:R-:W-:Y:S01]  /*1bd0*/  FADD R84, RZ, R25 ;  /* 0x00000019ff547221 */ /* 0x000fe20000000000 */
        /* <DEDUP_REMOVED lines=30> */
[----:B------:R-:W-:-:S06]  /*1dc0*/  UMOV UR6, URZ ;  /* 0x0000003f00067c82 */ /* 0x000fcc0008000000 */
.L_x_25:
[----:B------:R-:W-:-:S04]  /*1dd0*/  UIADD3 UR19, UR5, 0x1, URZ ;  /* 0x0000000105137890 */ /* 0x000fc8000fffe03f */
[----:B------:R-:W-:-:S04]  /*1de0*/  UISETP.NE.AND UP0, UPT, UR19, 0x3, UPT ;  /* 0x000000031300788c */ /* 0x000fc8000bf05270 */
[----:B------:R-:W-:Y:S02]  /*1df0*/  USEL UR8, URZ, 0x1, UP0 ;  /* 0x000000013f087887 */ /* 0x000fe40008000000 */
[----:B------:R-:W-:Y:S02]  /*1e00*/  USEL UR19, UR19, URZ, UP0 ;  /* 0x0000003f13137287 */ /* 0x000fe40008000000 */
[----:B------:R-:W-:-:S06]  /*1e10*/  ULOP3.LUT UR8, UR4, UR8, URZ, 0x3c, !UPT ;  /* 0x0000000804087292 */ /* 0x000fcc000f8e3c3f */
[----:B------:R-:W-:Y:S01]  /*1e20*/  IMAD.U32 R88, RZ, RZ, UR8 ;  /* 0x00000008ff587e24 */ /* 0x000fe2000f8e00ff */
[----:B------:R-:W-:-:S06]  /*1e30*/  UMOV UR8, 0x1 ;  /* 0x0000000100087882 */ /* 0x000fcc0000000000 */
.L_x_20:
[----:B------:R-:W-:-:S06]  /*1e40*/  UISETP.GE.AND UP0, UPT, UR14, 0x1, UPT ;  /* 0x000000010e00788c */ /* 0x000fcc000bf06270 */
[----:B------:R-:W-:-:S13]  /*1e50*/  PLOP3.LUT P0, PT, PT, PT, UP0, 0x80, 0x0 ;  /* 0x000000000000781c */ /* 0x000fda0003f0f008 */
[----:B------:R-:W-:Y:S05]  /*1e60*/  @!P0 BRA `(.L_x_26) ;  /* 0x0000000400548947 */ /* 0x000fea0003800000 */
[----:B01----:R-:W-:Y:S01]  /*1e70*/  IMAD.U32 R16, RZ, RZ, UR14 ;  /* 0x0000000eff107e24 */ /* 0x003fe2000f8e00ff */
[----:B------:R-:W-:Y:S01]  /*1e80*/  ULDC UR25, c[0x0][0x50c] ;  /* 0x0001430000197ab9 */ /* 0x000fe20000000800 */
[----:B------:R-:W-:-:S07]  /*1e90*/  IMAD.U32 R17, RZ, RZ, UR5 ;  /* 0x00000005ff117e24 */ /* 0x000fce000f8e00ff */
.L_x_34:
[----:B------:R-:W-:-:S13]  /*1ea0*/  ISETP.NE.AND P1, PT, R86, 0x3, PT ;  /* 0x000000035600780c */ /* 0x000fda0003f25270 */
[----:B------:R-:W-:Y:S05]  /*1eb0*/  @!P1 BRA `(.L_x_27) ;  /* 0x0000000000049947 */ /* 0x000fea0003800000 */
[----:B------:R-:W-:Y:S01]  /*1ec0*/  BPT.TRAP 0x1 ;  /* 0x000000040000795c */ /* 0x000fe20000300000 */
.L_x_27:
[----:B------:R-:W-:Y:S01]  /*1ed0*/  ULEA UR9, UR19, UR12, 0x3 ;  /* 0x0000000c13097291 */ /* 0x000fe2000f8e183f */
[----:B------:R-:W-:-:S08]  /*1ee0*/  SHF.L.U32 R18, R88, 0x1f, RZ ;  /* 0x0000001f58127819 */ /* 0x000fd000000006ff */
[----:B------:R0:W1:Y:S01]  /*1ef0*/  SYNCS.PHASECHK.TRANS64.TRYWAIT P0, [UR9], R18 ;  /* 0x00000012ff0075a7 */ /* 0x0000620008000149 */
[----:B------:R-:W-:Y:S05]  /*1f00*/  @!P1 BRA `(.L_x_28) ;  /* 0x0000000000049947 */ /* 0x000fea0003800000 */
[----:B------:R-:W-:Y:S01]  /*1f10*/  BPT.TRAP 0x1 ;  /* 0x000000040000795c */ /* 0x000fe20000300000 */
.L_x_28:
[----:B-1----:R-:W-:Y:S05]  /*1f20*/  @P0 BRA `(.L_x_29) ;  /* 0x0000000000080947 */ /* 0x002fea0003800000 */
[----:B------:R-:W1:Y:S02]  /*1f30*/  SYNCS.PHASECHK.TRANS64.TRYWAIT P0, [UR9], R18 ;  /* 0x00000012ff0075a7 */ /* 0x000e640008000149 */
[----:B-1----:R-:W-:Y:S05]  /*1f40*/  @!P0 BRA `(.L_x_30) ;  /* 0x0000004400d48947 */ /* 0x002fea0003800000 */
.L_x_29:
[----:B------:R-:W-:Y:S01]  /*1f50*/  UISETP.NE.AND UP0, UPT, UR7, URZ, UPT ;  /* 0x0000003f0700728c */ /* 0x000fe2000bf05270 */
[----:B------:R-:W-:Y:S01]  /*1f60*/  WARPGROUP.ARRIVE ;  /* 0x00000000000079c5 */ /* 0x000fe20000000000 */
[----:B------:R-:W-:Y:S02]  /*1f70*/  ULEA UR10, UR19, UR18, 0x7 ;  /* 0x00000012130a7291 */ /* 0x000fe4000f8e383f */
[----:B------:R-:W-:Y:S01]  /*1f80*/  USEL UR8, UR8, URZ, !UP0 ;  /* 0x0000003f08087287 */ /* 0x000fe2000c000000 */
[----:B------:R-:W-:Y:S01]  /*1f90*/  UMOV UR9, 0xc0000010 ;  /* 0xc000001000097882 */ /* 0x000fe20000000000 */
[----:B------:R-:W-:Y:S02]  /*1fa0*/  UMOV UR11, 0xc0000010 ;  /* 0xc0000010000b7882 */ /* 0x000fe40000000000 */
[----:B------:R-:W-:Y:S02]  /*1fb0*/  UISETP.NE.U32.AND UP0, UPT, UR8, URZ, UPT ;  /* 0x0000003f0800728c */ /* 0x000fe4000bf05070 */
[----:B------:R-:W-:-:S02]  /*1fc0*/  ULEA UR8, UR19, UR17, 0x7 ;  /* 0x0000001113087291 */ /* 0x000fc4000f8e383f */
[----:B------:R-:W-:-:S07]  /*1fd0*/  UIADD3 UR6, UR6, 0x1, URZ ;  /* 0x0000000106067890 */ /* 0x000fce000fffe03f */
[----:B------:R-:W-:Y:S01]  /*1fe0*/  QGMMA.64x64x32.F32.E4M3.E4M3 R24, gdesc[UR8], R24, UP0, gsb0 ;  /* 0x00e00000081879f3 */ /* 0x000fe2000b800818 */
[----:B------:R-:W-:-:S04]  /*1ff0*/  UISETP.NE.AND UP0, UPT, UR6, UR25, UPT ;  /* 0x000000190600728c */ /* 0x000fc8000bf05270 */
[----:B------:R-:W-:-:S06]  /*2000*/  USEL UR7, URZ, 0x1, UP0 ;  /* 0x000000013f077887 */ /* 0x000fcc0008000000 */
[----:B------:R-:W-:Y:S01]  /*2010*/  ISETP.NE.AND P0, PT, RZ, UR7, PT ;  /* 0x00000007ff007c0c */ /* 0x000fe2000bf05270 */
[----:B------:R-:W-:-:S12]  /*2020*/  WARPGROUP.DEPBAR.LE gsb0, 0x1 ;  /* 0x00008000000079c5 */ /* 0x000fd80000010100 */
[----:B------:R-:W-:Y:S05]  /*2030*/  @!P0 BRA `(.L_x_31) ;  /* 0x0000000000888947 */ /* 0x000fea0003800000 */
[----:B------:R-:W-:Y:S02]  /*2040*/  WARPGROUP.DEPBAR.LE gsb0, 0x0 ;  /* 0x00008000000079c5 */ /* 0x000fe40000010000 */
[----:B------:R-:W-:-:S01]  /*2050*/  FADD R85, R24, R85 ;  /* 0x0000005518557221 */ /* 0x000fc20000000000 */
[----:B------:R-:W-:Y:S01]  /*2060*/  FADD R84, R25, R84 ;  /* 0x0000005419547221 */ /* 0x000fe20000000000 */
        /* <DEDUP_REMOVED lines=30> */
[----:B------:R-:W-:-:S06]  /*2250*/  UMOV UR6, URZ ;  /* 0x0000003f00067c82 */ /* 0x000fcc0008000000 */
.L_x_31:
[----:B------:R-:W-:Y:S05]  /*2260*/  @!P1 BRA `(.L_x_32) ;  /* 0x0000000000049947 */ /* 0x000fea0003800000 */
[----:B------:R-:W-:Y:S01]  /*2270*/  BPT.TRAP 0x1 ;  /* 0x000000040000795c */ /* 0x000fe20000300000 */
.L_x_32:
[----:B------:R-:W-:-:S13]  /*2280*/  ISETP.NE.AND P0, PT, R13, RZ, PT ;  /* 0x000000ff0d00720c */ /* 0x000fda0003f05270 */
[----:B01----:R-:W-:-:S05]  /*2290*/  @P0 LEA R18, R17, UR12, 0x3 ;  /* 0x0000000c11120c11 */ /* 0x003fca000f8e18ff */
[----:B------:R-:W-:-:S05]  /*22a0*/  @P0 VIADD R19, R18, 0x18 ;  /* 0x0000001812130836 */ /* 0x000fca0000000000 */
[----:B------:R-:W-:-:S04]  /*22b0*/  @P0 PRMT R19, R12, 0x654, R19 ;  /* 0x000006540c130816 */ /* 0x000fc80000000013 */
[----:B------:R0:W-:Y:S01]  /*22c0*/  @P0 SYNCS.ARRIVE.TRANS64.RED.A1T0 RZ, [R19+URZ], RZ ;  /* 0x000000ff13ff09a7 */ /* 0x0001e2000810043f */
[----:B------:R-:W-:-:S13]  /*22d0*/  ISETP.GT.U32.AND P0, PT, R7, 0x1, PT ;  /* 0x000000010700780c */ /* 0x000fda0003f04070 */
[----:B0-----:R-:W-:Y:S05]  /*22e0*/  @P0 BRA `(.L_x_33) ;  /* 0x0000000000040947 */ /* 0x001fea0003800000 */
[----:B------:R-:W-:Y:S01]  /*22f0*/  BPT.TRAP 0x1 ;  /* 0x000000040000795c */ /* 0x000fe20000300000 */
.L_x_33:
[----:B------:R-:W-:Y:S01]  /*2300*/  UIADD3 UR19, UR19, 0x1, URZ ;  /* 0x0000000113137890 */ /* 0x000fe2000fffe03f */
[C---:B------:R-:W-:Y:S01]  /*2310*/  ISETP.GT.AND P1, PT, R16.reuse, 0x1, PT ;  /* 0x000000011000780c */ /* 0x040fe20003f24270 */
[----:B------:R-:W-:Y:S02]  /*2320*/  VIADD R17, R17, 0x1 ;  /* 0x0000000111117836 */ /* 0x000fe40000000000 */
[----:B------:R-:W-:Y:S01]  /*2330*/  UISETP.NE.AND UP0, UPT, UR19, 0x3, UPT ;  /* 0x000000031300788c */ /* 0x000fe2000bf05270 */
[----:B------:R-:W-:Y:S02]  /*2340*/  VIADD R16, R16, 0xffffffff ;  /* 0xffffffff10107836 */ /* 0x000fe40000000000 */
[C---:B------:R-:W-:Y:S01]  /*2350*/  ISETP.NE.AND P0, PT, R17.reuse, 0x3, PT ;  /* 0x000000031100780c */ /* 0x040fe20003f05270 */
[----:B------:R-:W-:Y:S02]  /*2360*/  USEL UR8, URZ, 0x1, UP0 ;  /* 0x000000013f087887 */ /* 0x000fe40008000000 */
[----:B------:R-:W-:Y:S01]  /*2370*/  USEL UR19, UR19, URZ, UP0 ;  /* 0x0000003f13137287 */ /* 0x000fe20008000000 */
[----:B------:R-:W-:-:S03]  /*2380*/  SEL R17, R17, RZ, P0 ;  /* 0x000000ff11117207 */ /* 0x000fc60000000000 */
[----:B------:R-:W-:Y:S01]  /*2390*/  LOP3.LUT R88, R88, UR8, RZ, 0x3c, !PT ;  /* 0x0000000858587c12 */ /* 0x000fe2000f8e3cff */
[----:B------:R-:W-:Y:S01]  /*23a0*/  UMOV UR8, 0x1 ;  /* 0x0000000100087882 */ /* 0x000fe20000000000 */
[----:B------:R-:W-:Y:S06]  /*23b0*/  @P1 BRA `(.L_x_34) ;  /* 0xfffffff800b81947 */ /* 0x000fec000383ffff */
.L_x_26:
[----:B------:R-:W-:Y:S01]  /*23c0*/  UISETP.NE.AND UP0, UPT, UR6, URZ, UPT ;  /* 0x0000003f0600728c */ /* 0x000fe2000bf05270 */
[----:B01----:R-:W0:Y:S01]  /*23d0*/  LDC R16, c[0x0][0x28c] ;  /* 0x0000a300ff107b82 */ /* 0x003e220000000800 */
[----:B------:R-:W-:Y:S02]  /*23e0*/  IMAD.U32 R17, RZ, RZ, UR24 ;  /* 0x00000018ff117e24 */ /* 0x000fe4000f8e00ff */
[----:B------:R-:W-:-:S06]  /*23f0*/  USEL UR6, URZ, 0x1, !UP0 ;  /* 0x000000013f067887 */ /* 0x000fcc000c000000 */
[----:B------:R-:W-:-:S13]  /*2400*/  ISETP.NE.AND P0, PT, RZ, UR6, PT ;  /* 0x00000006ff007c0c */ /* 0x000fda000bf05270 */
[----:B------:R-:W-:Y:S05]  /*2410*/  @!P0 BRA `(.L_x_35) ;  /* 0x0000000000848947 */ /* 0x000fea0003800000 */
[----:B------:R-:W-:Y:S02]  /*2420*/  WARPGROUP.DEPBAR.LE gsb0, 0x0 ;  /* 0x00008000000079c5 */ /* 0x000fe40000010000 */
[----:B------:R-:W-:Y:S01]  /*2430*/  FADD R85, R24, R85 ;  /* 0x0000005518557221 */ /* 0x000fe20000000000 */
        /* <DEDUP_REMOVED lines=30> */
[----:B------:R-:W-:-:S07]  /*2620*/  FADD R22, R22, R55 ;  /* 0x0000003716167221 */ /* 0x000fce0000000000 */
.L_x_35:
[----:B0-----:R-:W-:Y:S01]  /*2630*/  ISETP.GE.AND P0, PT, R16, 0x1, PT ;  /* 0x000000011000780c */ /* 0x001fe20003f06270 */
[----:B------:R0:W-:Y:S01]  /*2640*/  SYNCS.ARRIVE.TRANS64.A1T0 RZ, [R17+UR23], RZ ;  /* 0x000000ff11ff79a7 */ /* 0x0001e20008100017 */
[----:B------:R-:W-:-:S11]  /*2650*/  WARPGROUP.DEPBAR.LE gsb0, 0x0 ;  /* 0x00008000000079c5 */ /* 0x000fd60000010000 */
[----:B------:R-:W-:Y:S05]  /*2660*/  @!P0 BRA `(.L_x_36) ;  /* 0x0000000000488947 */ /* 0x000fea0003800000 */
[----:B------:R-:W-:-:S13]  /*2670*/  ISETP.NE.AND P0, PT, R86, 0x3, PT ;  /* 0x000000035600780c */ /* 0x000fda0003f05270 */
[----:B------:R-:W-:Y:S05]  /*2680*/  @!P0 BRA `(.L_x_37) ;  /* 0x0000000000048947 */ /* 0x000fea0003800000 */
[----:B------:R-:W-:Y:S01]  /*2690*/  BPT.TRAP 0x1 ;  /* 0x000000040000795c */ /* 0x000fe20000300000 */
.L_x_37:
[----:B------:R-:W-:-:S13]  /*26a0*/  ISETP.NE.AND P0, PT, R13, RZ, PT ;  /* 0x000000ff0d00720c */ /* 0x000fda0003f05270 */
[----:B------:R-:W-:-:S05]  /*26b0*/  VOTEU.ANY UP0, P0 ;  /* 0x00000000003f7886 */ /* 0x000fca0000000100 */
[----:B------:R-:W-:-:S06]  /*26c0*/  @UP0 UIADD3 UR6, UR14, UR5, URZ ;  /* 0x000000050e060290 */ /* 0x000fcc000fffe03f */
[----:B------:R-:W-:Y:S02]  /*26d0*/  IMAD.U32 R16, RZ, RZ, UR6 ;  /* 0x00000006ff107e24 */ /* 0x000fe4000f8e00ff */
[----:B------:R-:W-:Y:S02]  /*26e0*/  IMAD.U32 R19, RZ, RZ, UR6 ;  /* 0x00000006ff137e24 */ /* 0x000fe4000f8e00ff */
[----:B0-----:R-:W-:-:S05]  /*26f0*/  @P0 IMAD.WIDE.U32 R16, R16, -0x55555555, RZ ;  /* 0xaaaaaaab10100825 */ /* 0x001fca00078e00ff */
[----:B------:R-:W-:-:S05]  /*2700*/  @P0 SHF.R.U32.HI R16, RZ, 0x1, R17 ;  /* 0x00000001ff100819 */ /* 0x000fca0000011611 */
[----:B------:R-:W-:-:S05]  /*2710*/  @P0 IMAD R16, R16, -0x3, R19 ;  /* 0xfffffffd10100824 */ /* 0x000fca00078e0213 */
[----:B------:R-:W-:-:S05]  /*2720*/  @P0 LEA R16, R16, UR12, 0x3 ;  /* 0x0000000c10100c11 */ /* 0x000fca000f8e18ff */
[----:B------:R-:W-:-:S05]  /*2730*/  @P0 VIADD R17, R16, 0x18 ;  /* 0x0000001810110836 */ /* 0x000fca0000000000 */
[----:B------:R-:W-:-:S04]  /*2740*/  @P0 PRMT R17, R12, 0x654, R17 ;  /* 0x000006540c110816 */ /* 0x000fc80000000011 */
[----:B------:R1:W-:Y:S01]  /*2750*/  @P0 SYNCS.ARRIVE.TRANS64.RED.A1T0 RZ, [R17+URZ], RZ ;  /* 0x000000ff11ff09a7 */ /* 0x0003e2000810043f */
[----:B------:R-:W-:-:S13]  /*2760*/  ISETP.GT.U32.AND P0, PT, R7, 0x1, PT ;  /* 0x000000010700780c */ /* 0x000fda0003f04070 */
[----:B-1----:R-:W-:Y:S05]  /*2770*/  @P0 BRA `(.L_x_36) ;  /* 0x0000000000040947 */ /* 0x002fea0003800000 */
[----:B------:R-:W-:Y:S01]  /*2780*/  BPT.TRAP 0x1 ;  /* 0x000000040000795c */ /* 0x000fe20000300000 */
.L_x_36:
[----:B------:R-:W-:Y:S01]  /*2790*/  SHF.L.U32 R16, R87, 0x1f, RZ ;  /* 0x0000001f57107819 */ /* 0x000fe200000006ff */
[----:B------:R-:W-:Y:S01]  /*27a0*/  UIADD3 UR5, UR22, UR5, URZ ;  /* 0x0000000516057290 */ /* 0x000fe2000fffe03f */
[----:B------:R-:W1:Y:S01]  /*27b0*/  LDC R31, c[0x0][0x288] ;  /* 0x0000a200ff1f7b82 */ /* 0x000e620000000800 */
[----:B------:R-:W-:Y:S01]  /*27c0*/  UISETP.GE.U32.AND UP1, UPT, UR22, 0x3, UPT ;  /* 0x000000031600788c */ /* 0x000fe2000bf26070 */
[----:B------:R-:W-:Y:S01]  /*27d0*/  IMAD.SHL.U32 R24, R20, 0x2, RZ ;  /* 0x0000000214187824 */ /* 0x000fe200078e00ff */
[----:B------:R-:W-:Y:S02]  /*27e0*/  UISETP.GT.U32.AND UP0, UPT, UR5, 0x2, UPT ;  /* 0x000000020500788c */ /* 0x000fe4000bf04070 */
[----:B------:R-:W-:Y:S02]  /*27f0*/  UIMAD.WIDE.U32 UR6, UR5, -0x55555555, URZ ;  /* 0xaaaaaaab050678a5 */ /* 0x000fe4000f8e003f */
[----:B------:R-:W-:Y:S01]  /*2800*/  UISETP.LT.U32.AND UP0, UPT, UR22, 0x3, UP0 ;  /* 0x000000031600788c */ /* 0x000fe20008701070 */
[----:B------:R-:W4:Y:S01]  /*2810*/  SYNCS.PHASECHK.TRANS64.TRYWAIT P0, [UR15+0x8], R16 ;  /* 0x00000810ff0075a7 */ /* 0x000f22000800014f */
[----:B------:R-:W-:Y:S01]  /*2820*/  USHF.R.U32.HI UR6, URZ, 0x1, UR7 ;  /* 0x000000013f067899 */ /* 0x000fe20008011607 */
[----:B------:R-:W-:Y:S01]  /*2830*/  SHF.R.S32.HI R25, RZ, 0x1f, R24 ;  /* 0x0000001fff197819 */ /* 0x000fe20000011418 */
[----:B------:R-:W-:-:S02]  /*2840*/  USEL UR8, URZ, 0x1, !UP0 ;  /* 0x000000013f087887 */ /* 0x000fc4000c000000 */
[----:B------:R-:W-:Y:S02]  /*2850*/  UIMAD UR5, UR6, -0x3, UR5 ;  /* 0xfffffffd060578a4 */ /* 0x000fe4000f8e0205 */
[----:B------:R-:W-:-:S04]  /*2860*/  ULOP3.LUT UR4, UR4, UR8, URZ, 0x3c, !UPT ;  /* 0x0000000804047292 */ /* 0x000fc8000f8e3c3f */
[----:B------:R-:W-:Y:S01]  /*2870*/  @UP1 ULOP3.LUT UR4, UR4, 0x1, UR6, 0x78, !UPT ;  /* 0x0000000104041892 */ /* 0x000fe2000f8e7806 */
[----:B-1--4-:R-:W-:Y:S11]  /*2880*/  @!P0 BRA `(.L_x_38) ;  /* 0x0000003c009c8947 */ /* 0x012ff60003800000 */
.L_x_131:
[----:B------:R-:W-:Y:S01]  /*2890*/  IMAD.SHL.U32 R33, R4, 0x40, RZ ;  /* 0x0000004004217824 */ /* 0x000fe200078e00ff */
[----:B------:R-:W-:Y:S01]  /*28a0*/  ULDC UR8, c[0x0][0x284] ;  /* 0x0000a10000087ab9 */ /* 0x000fe20000000800 */
[----:B------:R-:W-:Y:S01]  /*28b0*/  IMAD.SHL.U32 R4, R6, 0x40, RZ ;  /* 0x0000004006047824 */ /* 0x000fe200078e00ff */
[----:B------:R-:W-:Y:S01]  /*28c0*/  SHF.R.S32.HI R32, RZ, 0x1f, R5 ;  /* 0x0000001fff207819 */ /* 0x000fe20000011405 */
[----:B------:R-:W-:Y:S01]  /*28d0*/  ULDC.64 UR6, c[0x0][0x5d0] ;  /* 0x0001740000067ab9 */ /* 0x000fe20000000a00 */
[----:B------:R-:W-:Y:S01]  /*28e0*/  SHF.R.S32.HI R30, RZ, 0x1f, R33 ;  /* 0x0000001fff1e7819 */ /* 0x000fe20000011421 */
[----:B0-----:R-:W-:Y:S01]  /*28f0*/  IMAD.WIDE.U32 R16, R5, UR6, R24 ;  /* 0x0000000605107c25 */ /* 0x001fe2000f8e0018 */
[----:B------:R-:W-:-:S03]  /*2900*/  ISETP.GE.AND P0, PT, R4, UR8, PT ;  /* 0x0000000804007c0c */ /* 0x000fc6000bf06270 */
[----:B------:R-:W-:Y:S01]  /*2910*/  IMAD R18, R32, UR6, RZ ;  /* 0x0000000620127c24 */ /* 0x000fe2000f8e02ff */
[C---:B------:R-:W-:Y:S02]  /*2920*/  ISETP.GE.OR P0, PT, R33.reuse, R31, P0 ;  /* 0x0000001f2100720c */ /* 0x040fe40000706670 */
[----:B------:R-:W-:Y:S01]  /*2930*/  IADD3 R16, P1, R33, R16, RZ ;  /* 0x0000001021107210 */ /* 0x000fe20007f3e0ff */
[----:B------:R-:W-:-:S05]  /*2940*/  IMAD R19, R5, UR7, R18 ;  /* 0x0000000705137c24 */ /* 0x000fca000f8e0212 */
[----:B------:R-:W-:-:S05]  /*2950*/  IADD3.X R17, R30, R17, R19, P1, !PT ;  /* 0x000000111e117210 */ /* 0x000fca0000ffe413 */
[----:B------:R-:W-:Y:S05]  /*2960*/  @P0 BRA `(.L_x_39) ;  /* 0x0000002400a80947 */ /* 0x000fea0003800000 */
[----:B------:R-:W0:Y:S01]  /*2970*/  LDC.64 R26, c[0x0][0x5c8] ;  /* 0x00017200ff1a7b82 */ /* 0x000e220000000a00 */
[----:B------:R-:W-:Y:S01]  /*2980*/  IMAD.WIDE R28, R6, 0x40, R10 ;  /* 0x00000040061c7825 */ /* 0x000fe200078e020a */
[----:B------:R-:W-:Y:S01]  /*2990*/  ULDC.64 UR6, c[0x0][0x5c0] ;  /* 0x0001700000067ab9 */ /* 0x000fe20000000a00 */
[----:B------:R-:W-:Y:S02]  /*29a0*/  BSSY B0, `(.L_x_39) ;  /* 0x0000266000007945 */ /* 0x000fe40003800000 */
[-C--:B0-----:R-:W-:Y:S02]  /*29b0*/  IMAD R6, R29, R26.reuse, RZ ;  /* 0x0000001a1d067224 */ /* 0x081fe400078e02ff */
[----:B------:R-:W-:-:S04]  /*29c0*/  IMAD.WIDE.U32 R16, R28, R26, R16 ;  /* 0x0000001a1c107225 */ /* 0x000fc800078e0010 */
[----:B------:R-:W-:Y:S01]  /*29d0*/  IMAD R19, R28, R27, R6 ;  /* 0x0000001b1c137224 */ /* 0x000fe200078e0206 */
[----:B------:R-:W-:Y:S02]  /*29e0*/  LEA R18, P0, R26, R16, 0x3 ;  /* 0x000000101a127211 */ /* 0x000fe400078018ff */
[----:B------:R-:W-:Y:S01]  /*29f0*/  IADD3 R16, P1, R16, UR6, RZ ;  /* 0x0000000610107c10 */ /* 0x000fe2000ff3e0ff */
[----:B------:R-:W-:Y:S01]  /*2a00*/  IMAD.IADD R19, R17, 0x1, R19 ;  /* 0x0000000111137824 */ /* 0x000fe200078e0213 */
[----:B------:R-:W-:-:S04]  /*2a10*/  IADD3 R18, P2, R18, UR6, RZ ;  /* 0x0000000612127c10 */ /* 0x000fc8000ff5e0ff */
[----:B------:R-:W-:Y:S01]  /*2a20*/  LEA.HI.X R6, R26, R19, R27, 0x3, P0 ;  /* 0x000000131a067211 */ /* 0x000fe200000f1c1b */
[----:B------:R-:W-:Y:S01]  /*2a30*/  IMAD R26, R20, -0x2, R31 ;  /* 0xfffffffe141a7824 */ /* 0x000fe200078e021f */
[----:B---3-5:R-:W-:Y:S02]  /*2a40*/  FSETP.NEU.AND P0, PT, R15, RZ, PT ;  /* 0x000000ff0f00720b */ /* 0x028fe40003f0d000 */
[----:B------:R-:W-:Y:S01]  /*2a50*/  IADD3.X R17, R19, UR7, RZ, P1, !PT ;  /* 0x0000000713117c10 */ /* 0x000fe20008ffe4ff */
[----:B------:R-:W-:Y:S01]  /*2a60*/  IMAD.IADD R26, R26, 0x1, -R33 ;  /* 0x000000011a1a7824 */ /* 0x000fe200078e0a21 */
[----:B------:R-:W-:Y:S01]  /*2a70*/  IADD3.X R19, R6, UR7, RZ, P2, !PT ;  /* 0x0000000706137c10 */ /* 0x000fe200097fe4ff */
[----:B------:R-:W-:-:S08]  /*2a80*/  IMAD.IADD R6, R21, 0x1, -R4 ;  /* 0x0000000115067824 */ /* 0x000fd000078e0a04 */
[----:B------:R-:W-:Y:S05]  /*2a90*/  @!P0 BRA `(.L_x_40) ;  /* 0x0000001c00188947 */ /* 0x000fea0003800000 */
[----:B------:R-:W-:Y:S01]  /*2aa0*/  ULDC.64 UR6, c[0x0][0x5b8] ;  /* 0x00016e0000067ab9 */ /* 0x000fe20000000a00 */
[----:B------:R-:W-:Y:S01]  /*2ab0*/  ULDC.64 UR8, c[0x0][0x5a8] ;  /* 0x00016a0000087ab9 */ /* 0x000fe20000000a00 */
[----:B------:R-:W-:Y:S01]  /*2ac0*/  IMAD.WIDE.U32 R24, R5, UR6, R24 ;  /* 0x0000000605187c25 */ /* 0x000fe2000f8e0018 */
[----:B------:R-:W-:Y:S03]  /*2ad0*/  BSSY B1, `(.L_x_41) ;  /* 0x0000010000017945 */ /* 0x000fe60003800000 */
[----:B------:R-:W-:Y:S01]  /*2ae0*/  IMAD R4, R32, UR6, RZ ;  /* 0x0000000620047c24 */ /* 0x000fe2000f8e02ff */
[----:B------:R-:W-:-:S03]  /*2af0*/  IADD3 R24, P0, R33, R24, RZ ;  /* 0x0000001821187210 */ /* 0x000fc60007f1e0ff */
[----:B------:R-:W-:Y:S01]  /*2b00*/  IMAD R5, R5, UR7, R4 ;  /* 0x0000000705057c24 */ /* 0x000fe2000f8e0204 */
[----:B------:R-:W-:Y:S02]  /*2b10*/  ULDC.64 UR6, c[0x0][0x5b0] ;  /* 0x00016c0000067ab9 */ /* 0x000fe40000000a00 */
[----:B------:R-:W-:Y:S02]  /*2b20*/  IMAD R27, R29, UR6, RZ ;  /* 0x000000061d1b7c24 */ /* 0x000fe4000f8e02ff */
[----:B------:R-:W-:Y:S02]  /*2b30*/  IADD3.X R25, R30, R25, R5, P0, !PT ;  /* 0x000000191e197210 */ /* 0x000fe400007fe405 */
[----:B------:R-:W-:Y:S01]  /*2b40*/  ISETP.GE.AND P0, PT, R26, 0x1, PT ;  /* 0x000000011a00780c */ /* 0x000fe20003f06270 */
[C---:B------:R-:W-:Y:S02]  /*2b50*/  IMAD R27, R28.reuse, UR7, R27 ;  /* 0x000000071c1b7c24 */ /* 0x040fe4000f8e021b */
[----:B------:R-:W-:Y:S01]  /*2b60*/  IMAD.WIDE.U32 R4, R28, UR6, R24 ;  /* 0x000000061c047c25 */ /* 0x000fe2000f8e0018 */
[----:B------:R-:W-:-:S02]  /*2b70*/  ISETP.LT.OR P3, PT, R6, 0x1, !P0 ;  /* 0x000000010600780c */ /* 0x000fc40004761670 */
[----:B------:R-:W-:-:S04]  /*2b80*/  IADD3 R4, P1, R4, UR8, RZ ;  /* 0x0000000804047c10 */ /* 0x000fc8000ff3e0ff */
[--C-:B------:R-:W-:Y:S02]  /*2b90*/  IADD3.X R5, R5, UR9, R27.reuse, P1, !PT ;  /* 0x0000000905057c10 */ /* 0x100fe40008ffe41b */
[----:B------:R-:W-:-:S05]  /*2ba0*/  PRMT R27, RZ, 0x7610, R27 ;  /* 0x00007610ff1b7816 */ /* 0x000fca000000001b */
[----:B------:R-:W-:Y:S05]  /*2bb0*/  @P3 BRA `(.L_x_42) ;  /* 0x0000000000043947 */ /* 0x000fea0003800000 */
[----:B------:R0:W5:Y:S02]  /*2bc0*/  LDG.E.U8 R27, desc[UR20][R4.64] ;  /* 0x00000014041b7981 */ /* 0x000164000c1e1100 */
.L_x_42:
[----:B------:R-:W-:Y:S05]  /*2bd0*/  BSYNC B1 ;  /* 0x0000000000017941 */ /* 0x000fea0003800000 */
.L_x_41:
[----:B-----5:R-:W-:Y:S01]  /*2be0*/  LOP3.LUT R27, R27, 0xff, RZ, 0xc0, !PT ;  /* 0x000000ff1b1b7812 */ /* 0x020fe200078ec0ff */
[----:B------:R-:W-:Y:S01]  /*2bf0*/  BSSY B1, `(.L_x_43) ;  /* 0x000000c000017945 */ /* 0x000fe20003800000 */
[----:B------:R-:W-:Y:S02]  /*2c00*/  ISETP.GE.AND P1, PT, R26, 0x2, PT ;  /* 0x000000021a00780c */ /* 0x000fe40003f26270 */
[----:B------:R-:W-:Y:S02]  /*2c10*/  F2FP.F16.E4M3.UNPACK_B R27, R27 ;  /* 0x0000001bff1b723e */ /* 0x000fe400020006ff */
[----:B------:R-:W-:-:S03]  /*2c20*/  ISETP.LT.OR P2, PT, R6, 0x1, !P1 ;  /* 0x000000010600780c */ /* 0x000fc60004f41670 */
[----:B------:R-:W-:Y:S01]  /*2c30*/  HADD2.F32 R30, -RZ, R27.H0_H0 ;  /* 0x2000001bff1e7230 */ /* 0x000fe20000004100 */
[----:B------:R-:W-:-:S04]  /*2c40*/  PRMT R27, RZ, 0x7610, R27 ;  /* 0x00007610ff1b7816 */ /* 0x000fc8000000001b */
[----:B------:R-:W-:-:S04]  /*2c50*/  FMUL R30, R30, R15 ;  /* 0x0000000f1e1e7220 */ /* 0x000fc80000400000 */
[----:B--2---:R-:W-:-:S05]  /*2c60*/  FFMA R30, R85, R14, R30 ;  /* 0x0000000e551e7223 */ /* 0x004fca000000001e */
[----:B------:R-:W-:-:S05]  /*2c70*/  F2FP.SATFINITE.E4M3.F32.PACK_AB_MERGE_C R31, RZ, R30, RZ ;  /* 0x0000001eff1f723e */ /* 0x000fca00048070ff */
[----:B------:R1:W-:Y:S01]  /*2c80*/  @!P3 STG.E.U8 desc[UR20][R16.64], R31 ;  /* 0x0000001f1000b986 */ /* 0x0003e2000c101114 */
[----:B------:R-:W-:Y:S05]  /*2c90*/  @P2 BRA `(.L_x_44) ;  /* 0x0000000000042947 */ /* 0x000fea0003800000 */
[----:B------:R2:W5:Y:S02]  /*2ca0*/  LDG.E.U8 R27, desc[UR20][R4.64+0x1] ;  /* 0x00000114041b7981 */ /* 0x000564000c1e1100 */
.L_x_44:
[----:B------:R-:W-:Y:S05]  /*2cb0*/  BSYNC B1 ;  /* 0x0000000000017941 */ /* 0x000fea0003800000 */
.L_x_43:
[----:B-----5:R-:W-:Y:S01]  /*2cc0*/  LOP3.LUT R27, R27, 0xff, RZ, 0xc0, !PT ;  /* 0x000000ff1b1b7812 */ /* 0x020fe200078ec0ff */
[----:B------:R-:W-:Y:S01]  /*2cd0*/  BSSY B1, `(.L_x_45) ;  /* 0x0000012000017945 */ /* 0x000fe20003800000 */
[----:B-1----:R-:W-:Y:S02]  /*2ce0*/  IADD3 R31, P3, R28, 0x8, RZ ;  /* 0x000000081c1f7810 */ /* 0x002fe40007f7e0ff */
[----:B------:R-:W-:Y:S02]  /*2cf0*/  F2FP.F16.E4M3.UNPACK_B R27, R27 ;  /* 0x0000001bff1b723e */ /* 0x000fe400020006ff */
[----:B------:R-:W-:Y:S01]  /*2d00*/  ISETP.LT.OR P0, PT, R6, 0x9, !P0 ;  /* 0x000000090600780c */ /* 0x000fe20004701670 */
[----:B------:R-:W-:Y:S02]  /*2d10*/  IMAD.X R29, RZ, RZ, R29, P3 ;  /* 0x000000ffff1d7224 */ /* 0x000fe400018e061d */
[----:B------:R-:W-:Y:S02]  /*2d20*/  HADD2.F32 R28, -RZ, R27.H0_H0 ;  /* 0x2000001bff1c7230 */ /* 0x000fe40000004100 */
[----:B------:R-:W-:-:S04]  /*2d30*/  IMAD.WIDE.U32 R24, R31, UR6, R24 ;  /* 0x000000061f187c25 */ /* 0x000fc8000f8e0018 */
[----:B------:R-:W-:Y:S01]  /*2d40*/  FMUL R27, R28, R15 ;  /* 0x0000000f1c1b7220 */ /* 0x000fe20000400000 */
[----:B------:R-:W-:Y:S01]  /*2d50*/  IMAD R28, R29, UR6, RZ ;  /* 0x000000061d1c7c24 */ /* 0x000fe2000f8e02ff */
[----:B------:R-:W-:Y:S02]  /*2d60*/  IADD3 R24, P3, R24, UR8, RZ ;  /* 0x0000000818187c10 */ /* 0x000fe4000ff7e0ff */
[----:B------:R-:W-:Y:S01]  /*2d70*/  FFMA R27, R84, R14, R27 ;  /* 0x0000000e541b7223 */ /* 0x000fe2000000001b */
[----:B------:R-:W-:-:S04]  /*2d80*/  IMAD R31, R31, UR7, R28 ;  /* 0x000000071f1f7c24 */ /* 0x000fc8000f8e021c */
[----:B------:R-:W-:Y:S02]  /*2d90*/  F2FP.SATFINITE.E4M3.F32.PACK_AB_MERGE_C R29, RZ, R27, RZ ;  /* 0x0000001bff1d723e */ /* 0x000fe400048070ff */
[----:B------:R-:W-:Y:S02]  /*2da0*/  IADD3.X R25, R25, UR9, R31, P3, !PT ;  /* 0x0000000919197c10 */ /* 0x000fe40009ffe41f */
[----:B------:R-:W-:Y:S01]  /*2db0*/  PRMT R27, RZ, 0x7610, R27 ;  /* 0x00007610ff1b7816 */ /* 0x000fe2000000001b */
[----:B------:R1:W-:Y:S01]  /*2dc0*/  @!P2 STG.E.U8 desc[UR20][R16.64+0x1], R29 ;  /* 0x0000011d1000a986 */ /* 0x0003e2000c101114 */
[----:B------:R-:W-:Y:S05]  /*2dd0*/  @P0 BRA `(.L_x_46) ;  /* 0x0000000000040947 */ /* 0x000fea0003800000 */
[----:B------:R3:W5:Y:S02]  /*2de0*/  LDG.E.U8 R27, desc[UR20][R24.64] ;  /* 0x00000014181b7981 */ /* 0x000764000c1e1100 */
.L_x_46:
[----:B------:R-:W-:Y:S05]  /*2df0*/  BSYNC B1 ;  /* 0x0000000000017941 */ /* 0x000fea0003800000 */
.L_x_45:
[----:B-----5:R-:W-:Y:S01]  /*2e00*/  LOP3.LUT R27, R27, 0xff, RZ, 0xc0, !PT ;  /* 0x000000ff1b1b7812 */ /* 0x020fe200078ec0ff */
[----:B------:R-:W-:Y:S01]  /*2e10*/  BSSY B1, `(.L_x_47) ;  /* 0x000000b000017945 */ /* 0x000fe20003800000 */
[----:B------:R-:W-:Y:S02]  /*2e20*/  ISETP.LT.OR P1, PT, R6, 0x9, !P1 ;  /* 0x000000090600780c */ /* 0x000fe40004f21670 */
[----:B------:R-:W-:-:S05]  /*2e30*/  F2FP.F16.E4M3.UNPACK_B R27, R27 ;  /* 0x0000001bff1b723e */ /* 0x000fca00020006ff */
[----:B------:R-:W-:Y:S01]  /*2e40*/  HADD2.F32 R28, -RZ, R27.H0_H0 ;  /* 0x2000001bff1c7230 */ /* 0x000fe20000004100 */
[----:B------:R-:W-:-:S04]  /*2e50*/  PRMT R27, RZ, 0x7610, R27 ;  /* 0x00007610ff1b7816 */ /* 0x000fc8000000001b */
[----:B------:R-:W-:-:S04]  /*2e60*/  FMUL R28, R28, R15 ;  /* 0x0000000f1c1c7220 */ /* 0x000fc80000400000 */
[----:B------:R-:W-:-:S05]  /*2e70*/  FFMA R28, R83, R14, R28 ;  /* 0x0000000e531c7223 */ /* 0x000fca000000001c */
[----:B-1----:R-:W-:-:S05]  /*2e80*/  F2FP.SATFINITE.E4M3.F32.PACK_AB_MERGE_C R29, RZ, R28, RZ ;  /* 0x0000001cff1d723e */ /* 0x002fca00048070ff */
[----:B------:R1:W-:Y:S01]  /*2e90*/  @!P0 STG.E.U8 desc[UR20][R18.64], R29 ;  /* 0x0000001d12008986 */ /* 0x0003e2000c101114 */
[----:B------:R-:W-:Y:S05]  /*2ea0*/  @P1 BRA `(.L_x_48) ;  /* 0x0000000000041947 */ /* 0x000fea0003800000 */
[----:B------:R4:W5:Y:S02]  /*2eb0*/  LDG.E.U8 R27, desc[UR20][R24.64+0x1] ;  /* 0x00000114181b7981 */ /* 0x000964000c1e1100 */
.L_x_48:
[----:B------:R-:W-:Y:S05]  /*2ec0*/  BSYNC B1 ;  /* 0x0000000000017941 */ /* 0x000fea0003800000 */
.L_x_47:
[----:B-----5:R-:W-:Y:S01]  /*2ed0*/  LOP3.LUT R27, R27, 0xff, RZ, 0xc0, !PT ;  /* 0x000000ff1b1b7812 */ /* 0x020fe200078ec0ff */
[----:B------:R-:W-:Y:S01]  /*2ee0*/  BSSY B1, `(.L_x_49) ;  /* 0x000000c000017945 */ /* 0x000fe20003800000 */
[----:B------:R-:W-:Y:S02]  /*2ef0*/  ISETP.GE.AND P0, PT, R26, 0x9, PT ;  /* 0x000000091a00780c */ /* 0x000fe40003f06270 */
[----:B------:R-:W-:Y:S02]  /*2f00*/  F2FP.F16.E4M3.UNPACK_B R27, R27 ;  /* 0x0000001bff1b723e */ /* 0x000fe400020006ff */
[----:B------:R-:W-:-:S03]  /*2f10*/  ISETP.LT.OR P2, PT, R6, 0x1, !P0 ;  /* 0x000000010600780c */ /* 0x000fc60004741670 */
[----:B------:R-:W-:-:S05]  /*2f20*/  HADD2.F32 R28, -RZ, R27.H0_H0 ;  /* 0x2000001bff1c7230 */ /* 0x000fca0000004100 */
[----:B------:R-:W-:-:S04]  /*2f30*/  FMUL R27, R28, R15 ;  /* 0x0000000f1c1b7220 */ /* 0x000fc80000400000 */
[----:B------:R-:W-:-:S05]  /*2f40*/  FFMA R27, R82, R14, R27 ;  /* 0x0000000e521b7223 */ /* 0x000fca000000001b */
[----:B-1----:R-:W-:Y:S02]  /*2f50*/  F2FP.SATFINITE.E4M3.F32.PACK_AB_MERGE_C R29, RZ, R27, RZ ;  /* 0x0000001bff1d723e */ /* 0x002fe400048070ff */
[----:B------:R-:W-:-:S03]  /*2f60*/  PRMT R27, RZ, 0x7610, R27 ;  /* 0x00007610ff1b7816 */ /* 0x000fc6000000001b */
[----:B------:R1:W-:Y:S01]  /*2f70*/  @!P1 STG.E.U8 desc[UR20][R18.64+0x1], R29 ;  /* 0x0000011d12009986 */ /* 0x0003e2000c101114 */
[----:B------:R-:W-:Y:S05]  /*2f80*/  @P2 BRA `(.L_x_50) ;  /* 0x0000000000042947 */ /* 0x000fea0003800000 */
[----:B------:R0:W5:Y:S02]  /*2f90*/  LDG.E.U8 R27, desc[UR20][R4.64+0x8] ;  /* 0x00000814041b7981 */ /* 0x000164000c1e1100 */
.L_x_50:
[----:B------:R-:W-:Y:S05]  /*2fa0*/  BSYNC B1 ;  /* 0x0000000000017941 */ /* 0x000fea0003800000 */
.L_x_49:
        /* <DEDUP_REMOVED lines=13> */
.L_x_52:
[----:B------:R-:W-:Y:S05]  /*3080*/  BSYNC B1 ;  /* 0x0000000000017941 */ /* 0x000fea0003800000 */
.L_x_51:
[----:B-----5:R-:W-:Y:S01]  /*3090*/  LOP3.LUT R27, R27, 0xff, RZ, 0xc0, !PT ;  /* 0x000000ff1b1b7812 */ /* 0x020fe200078ec0ff */
[----:B------:R-:W-:Y:S01]  /*30a0*/  BSSY B1, `(.L_x_53) ;  /* 0x000000b000017945 */ /* 0x000fe20003800000 */
[----:B------:R-:W-:Y:S02]  /*30b0*/  ISETP.LT.OR P0, PT, R6, 0x9, !P0 ;  /* 0x000000090600780c */ /* 0x000fe40004701670 */
[----:B------:R-:W-:-:S05]  /*30c0*/  F2FP.F16.E4M3.UNPACK_B R27, R27 ;  /* 0x0000001bff1b723e */ /* 0x000fca00020006ff */
        /* <DEDUP_REMOVED lines=8> */
.L_x_54:
[----:B------:R-:W-:Y:S05]  /*3150*/  BSYNC B1 ;  /* 0x0000000000017941 */ /* 0x000fea0003800000 */
.L_x_53:
        /* <DEDUP_REMOVED lines=12> */
.L_x_56:
[----:B------:R-:W-:Y:S05]  /*3220*/  BSYNC B1 ;  /* 0x0000000000017941 */ /* 0x000fea0003800000 */
.L_x_55:
        /* <DEDUP_REMOVED lines=13> */
.L_x_58:
[----:B------:R-:W-:Y:S05]  /*3300*/  BSYNC B1 ;  /* 0x0000000000017941 */ /* 0x000fea0003800000 */
.L_x_57:
        /* <DEDUP_REMOVED lines=13> */
.L_x_60:
[----:B------:R-:W-:Y:S05]  /*33e0*/  BSYNC B1 ;  /* 0x0000000000017941 */ /* 0x000fea0003800000 */
.L_x_59:
        /* <DEDUP_REMOVED lines=12> */
.L_x_62:
[----:B------:R-:W-:Y:S05]  /*34b0*/  BSYNC B1 ;  /* 0x0000000000017941 */ /* 0x000fea0003800000 */
.L_x_61:
        /* <DEDUP_REMOVED lines=12> */
.L_x_64:
[----:B------:R-:W-:Y:S05]  /*3580*/  BSYNC B1 ;  /* 0x0000000000017941 */ /* 0x000fea0003800000 */
.L_x_63:
        /* <DEDUP_REMOVED lines=13> */
.L_x_66:
[----:B------:R-:W-:Y:S05]  /*3660*/  BSYNC B1 ;  /* 0x0000000000017941 */ /* 0x000fea0003800000 */
.L_x_65:
        /* <DEDUP_REMOVED lines=13> */
.L_x_68:
[----:B------:R-:W-:Y:S05]  /*3740*/  BSYNC B1 ;  /* 0x0000000000017941 */ /* 0x000fea0003800000 */
.L_x_67:
        /* <DEDUP_REMOVED lines=12> */
.L_x_70:
[----:B------:R-:W-:Y:S05]  /*3810*/  BSYNC B1 ;  /* 0x0000000000017941 */ /* 0x000fea0003800000 */
.L_x_69:
        /* <DEDUP_REMOVED lines=12> */
.L_x_72:
[----:B------:R-:W-:Y:S05]  /*38e0*/  BSYNC B1 ;  /* 0x0000000000017941 */ /* 0x000fea0003800000 */
.L_x_71:
        /* <DEDUP_REMOVED lines=13> */
.L_x_74:
[----:B------:R-:W-:Y:S05]  /*39c0*/  BSYNC B1 ;  /* 0x0000000000017941 */ /* 0x000fea0003800000 */
.L_x_73:
        /* <DEDUP_REMOVED lines=13> */
.L_x_76:
[----:B------:R-:W-:Y:S05]  /*3aa0*/  BSYNC B1 ;  /* 0x0000000000017941 */ /* 0x000fea0003800000 */
.L_x_75:
        /* <DEDUP_REMOVED lines=12> */
.L_x_78:
[----:B------:R-:W-:Y:S05]  /*3b70*/  BSYNC B1 ;  /* 0x0000000000017941 */ /* 0x000fea0003800000 */
.L_x_77:
        /* <DEDUP_REMOVED lines=12> */
.L_x_80:
[----:B------:R-:W-:Y:S05]  /*3c40*/  BSYNC B1 ;  /* 0x0000000000017941 */ /* 0x000fea0003800000 */
.L_x_79:
        /* <DEDUP_REMOVED lines=13> */
.L_x_82:
[----:B------:R-:W-:Y:S05]  /*3d20*/  BSYNC B1 ;  /* 0x0000000000017941 */ /* 0x000fea0003800000 */
.L_x_81:
        /* <DEDUP_REMOVED lines=13> */
.L_x_84:
[----:B------:R-:W-:Y:S05]  /*3e00*/  BSYNC B1 ;  /* 0x0000000000017941 */ /* 0x000fea0003800000 */
.L_x_83:
        /* <DEDUP_REMOVED lines=12> */
.L_x_86:
[----:B------:R-:W-:Y:S05]  /*3ed0*/  BSYNC B1 ;  /* 0x0000000000017941 */ /* 0x000fea0003800000 */
.L_x_85:
        /* <DEDUP_REMOVED lines=12> */
.L_x_88:
[----:B------:R-:W-:Y:S05]  /*3fa0*/  BSYNC B1 ;  /* 0x0000000000017941 */ /* 0x000fea0003800000 */
.L_x_87:
        /* <DEDUP_REMOVED lines=13> */
.L_x_90:
[----:B------:R-:W-:Y:S05]  /*4080*/  BSYNC B1 ;  /* 0x0000000000017941 */ /* 0x000fea0003800000 */
.L_x_89:
        /* <DEDUP_REMOVED lines=13> */
.L_x_92:
[----:B------:R-:W-:Y:S05]  /*4160*/  BSYNC B1 ;  /* 0x0000000000017941 */ /* 0x000fea0003800000 */
.L_x_91:
        /* <DEDUP_REMOVED lines=12> */
.L_x_94:
[----:B------:R-:W-:Y:S05]  /*4230*/  BSYNC B1 ;  /* 0x0000000000017941 */ /* 0x000fea0003800000 */
.L_x_93:
        /* <DEDUP_REMOVED lines=12> */
.L_x_96:
[----:B------:R-:W-:Y:S05]  /*4300*/  BSYNC B1 ;  /* 0x0000000000017941 */ /* 0x000fea0003800000 */
.L_x_95:
        /* <DEDUP_REMOVED lines=13> */
.L_x_98:
[----:B------:R-:W-:Y:S05]  /*43e0*/  BSYNC B1 ;  /* 0x0000000000017941 */ /* 0x000fea0003800000 */
.L_x_97:
[----:B-----5:R-:W-:Y:S01]  /*43f0*/  LOP3.LUT R27, R27, 0xff, RZ, 0xc0, !PT ;  /* 0x000000ff1b1b7812 */ /* 0x020fe200078ec0ff */
[----:B------:R-:W-:Y:S01]  /*4400*/  BSSY B1, `(.L_x_99) ;  /* 0x000000c000017945 */ /* 0x000fe20003800000 */
[----:B------:R-:W-:Y:S02]  /*4410*/  ISETP.GE.AND P1, PT, R26, 0x3a, PT ;  /* 0x0000003a1a00780c */ /* 0x000fe40003f26270 */
[----:B------:R-:W-:Y:S02]  /*4420*/  F2FP.F16.E4M3.UNPACK_B R27, R27 ;  /* 0x0000001bff1b723e */ /* 0x000fe400020006ff */
[----:B------:R-:W-:Y:S02]  /*4430*/  ISETP.LT.OR P3, PT, R6, 0x1, !P1 ;  /* 0x000000010600780c */ /* 0x000fe40004f61670 */
[----:B------:R-:W-:Y:S01]  /*4440*/  PRMT R26, RZ, 0x7610, R26 ;  /* 0x00007610ff1a7816 */ /* 0x000fe2000000001a */
[----:B------:R-:W-:-:S05]  /*4450*/  HADD2.F32 R28, -RZ, R27.H0_H0 ;  /* 0x2000001bff1c7230 */ /* 0x000fca0000004100 */
[----:B------:R-:W-:-:S04]  /*4460*/  FMUL R28, R28, R15 ;  /* 0x0000000f1c1c7220 */ /* 0x000fc80000400000 */
[----:B------:R-:W-:-:S05]  /*4470*/  FFMA R28, R57, R14, R28 ;  /* 0x0000000e391c7223 */ /* 0x000fca000000001c */
[----:B------:R-:W-:-:S05]  /*4480*/  F2FP.SATFINITE.E4M3.F32.PACK_AB_MERGE_C R27, RZ, R28, RZ ;  /* 0x0000001cff1b723e */ /* 0x000fca00048070ff */
[----:B------:R0:W-:Y:S01]  /*4490*/  @!P2 STG.E.U8 desc[UR20][R16.64+0x38], R27 ;  /* 0x0000381b1000a986 */ /* 0x0001e2000c101114 */
[----:B------:R-:W-:Y:S05]  /*44a0*/  @P3 BRA `(.L_x_100) ;  /* 0x0000000000043947 */ /* 0x000fea0003800000 */
[----:B------:R0:W5:Y:S02]  /*44b0*/  LDG.E.U8 R26, desc[UR20][R4.64+0x39] ;  /* 0x00003914041a7981 */ /* 0x000164000c1e1100 */
.L_x_100:
[----:B------:R-:W-:Y:S05]  /*44c0*/  BSYNC B1 ;  /* 0x0000000000017941 */ /* 0x000fea0003800000 */
.L_x_99:
[----:B-----5:R-:W-:Y:S01]  /*44d0*/  LOP3.LUT R26, R26, 0xff, RZ, 0xc0, !PT ;  /* 0x000000ff1a1a7812 */ /* 0x020fe200078ec0ff */
[----:B------:R-:W-:Y:S01]  /*44e0*/  BSSY B1, `(.L_x_101) ;  /* 0x000000b000017945 */ /* 0x000fe20003800000 */
[----:B------:R-:W-:Y:S02]  /*44f0*/  ISETP.LT.OR P0, PT, R6, 0x9, !P0 ;  /* 0x000000090600780c */ /* 0x000fe40004701670 */
[----:B------:R-:W-:Y:S02]  /*4500*/  F2FP.F16.E4M3.UNPACK_B R26, R26 ;  /* 0x0000001aff1a723e */ /* 0x000fe400020006ff */
[----:B0-2---:R-:W-:-:S03]  /*4510*/  PRMT R4, RZ, 0x7610, R4 ;  /* 0x00007610ff047816 */ /* 0x005fc60000000004 */
[----:B------:R-:W-:-:S05]  /*4520*/  HADD2.F32 R26, -RZ, R26.H0_H0 ;  /* 0x2000001aff1a7230 */ /* 0x000fca0000004100 */
[----:B------:R-:W-:-:S04]  /*4530*/  FMUL R5, R26, R15 ;  /* 0x0000000f1a057220 */ /* 0x000fc80000400000 */
[----:B------:R-:W-:-:S05]  /*4540*/  FFMA R5, R56, R14, R5 ;  /* 0x0000000e38057223 */ /* 0x000fca0000000005 */
[----:B------:R-:W-:-:S05]  /*4550*/  F2FP.SATFINITE.E4M3.F32.PACK_AB_MERGE_C R5, RZ, R5, RZ ;  /* 0x00000005ff05723e */ /* 0x000fca00048070ff */
[----:B------:R0:W-:Y:S01]  /*4560*/  @!P3 STG.E.U8 desc[UR20][R16.64+0x39], R5 ;  /* 0x000039051000b986 */ /* 0x0001e2000c101114 */
[----:B------:R-:W-:Y:S05]  /*4570*/  @P0 BRA `(.L_x_102) ;  /* 0x0000000000040947 */ /* 0x000fea0003800000 */
[----:B------:R2:W5:Y:S02]  /*4580*/  LDG.E.U8 R4, desc[UR20][R24.64+0x38] ;  /* 0x0000381418047981 */ /* 0x000564000c1e1100 */
.L_x_102:
[----:B------:R-:W-:Y:S05]  /*4590*/  BSYNC B1 ;  /* 0x0000000000017941 */ /* 0x000fea0003800000 */
.L_x_101:
[----:B-----5:R-:W-:Y:S01]  /*45a0*/  LOP3.LUT R4, R4, 0xff, RZ, 0xc0, !PT ;  /* 0x000000ff04047812 */ /* 0x020fe200078ec0ff */
[----:B------:R-:W-:Y:S01]  /*45b0*/  BSSY B1, `(.L_x_103) ;  /* 0x000000b000017945 */ /* 0x000fe20003800000 */
[----:B------:R-:W-:Y:S02]  /*45c0*/  ISETP.LT.OR P1, PT, R6, 0x9, !P1 ;  /* 0x000000090600780c */ /* 0x000fe40004f21670 */
[----:B------:R-:W-:-:S05]  /*45d0*/  F2FP.F16.E4M3.UNPACK_B R4, R4 ;  /* 0x00000004ff04723e */ /* 0x000fca00020006ff */
[----:B------:R-:W-:-:S05]  /*45e0*/  HADD2.F32 R4, -RZ, R4.H0_H0 ;  /* 0x20000004ff047230 */ /* 0x000fca0000004100 */
[----:B------:R-:W-:-:S04]  /*45f0*/  FMUL R4, R4, R15 ;  /* 0x0000000f04047220 */ /* 0x000fc80000400000 */
[----:B------:R-:W-:-:S05]  /*4600*/  FFMA R4, R23, R14, R4 ;  /* 0x0000000e17047223 */ /* 0x000fca0000000004 */
[----:B0-----:R-:W-:Y:S02]  /*4610*/  F2FP.SATFINITE.E4M3.F32.PACK_AB_MERGE_C R5, RZ, R4, RZ ;  /* 0x00000004ff05723e */ /* 0x001fe400048070ff */
[----:B------:R-:W-:-:S03]  /*4620*/  PRMT R4, RZ, 0x7610, R4 ;  /* 0x00007610ff047816 */ /* 0x000fc60000000004 */
[----:B------:R0:W-:Y:S01]  /*4630*/  @!P0 STG.E.U8 desc[UR20][R18.64+0x38], R5 ;  /* 0x0000380512008986 */ /* 0x0001e2000c101114 */
[----:B------:R-:W-:Y:S05]  /*4640*/  @P1 BRA `(.L_x_104) ;  /* 0x0000000000041947 */ /* 0x000fea0003800000 */
[----:B------:R0:W5:Y:S02]  /*4650*/  LDG.E.U8 R4, desc[UR20][R24.64+0x39] ;  /* 0x0000391418047981 */ /* 0x000164000c1e1100 */
.L_x_104:
[----:B------:R-:W-:Y:S05]  /*4660*/  BSYNC B1 ;  /* 0x0000000000017941 */ /* 0x000fea0003800000 */
.L_x_103:
[----:B------:R-:W-:Y:S05]  /*4670*/  @P1 BRA `(.L_x_105) ;  /* 0x0000000800601947 */ /* 0x000fea0003800000 */
[----:B-----5:R-:W-:-:S04]  /*4680*/  LOP3.LUT R4, R4, 0xff, RZ, 0xc0, !PT ;  /* 0x000000ff04047812 */ /* 0x020fc800078ec0ff */
[----:B------:R-:W-:-:S05]  /*4690*/  F2FP.F16.E4M3.UNPACK_B R4, R4 ;  /* 0x00000004ff04723e */ /* 0x000fca00020006ff */
[----:B------:R-:W-:-:S05]  /*46a0*/  HADD2.F32 R4, -RZ, R4.H0_H0 ;  /* 0x20000004ff047230 */ /* 0x000fca0000004100 */
[----:B0-----:R-:W-:-:S04]  /*46b0*/  FMUL R5, R4, R15 ;  /* 0x0000000f04057220 */ /* 0x001fc80000400000 */
[----:B------:R-:W-:-:S05]  /*46c0*/  FFMA R5, R22, R14, R5 ;  /* 0x0000000e16057223 */ /* 0x000fca0000000005 */
[----:B------:R-:W-:-:S05]  /*46d0*/  F2FP.SATFINITE.E4M3.F32.PACK_AB_MERGE_C R5, RZ, R5, RZ ;  /* 0x00000005ff05723e */ /* 0x000fca00048070ff */
[----:B------:R0:W-:Y:S01]  /*46e0*/  STG.E.U8 desc[UR20][R18.64+0x39], R5 ;  /* 0x0000390512007986 */ /* 0x0001e2000c101114 */
[----:B------:R-:W-:Y:S05]  /*46f0*/  BRA `(.L_x_105) ;  /* 0x0000000800407947 */ /* 0x000fea0003800000 */
.L_x_40:
[C---:B------:R-:W-:Y:S01]  /*4700*/  ISETP.GE.AND P3, PT, R26.reuse, 0x1, PT ;  /* 0x000000011a00780c */ /* 0x040fe20003f66270 */
[-C--:B--2---:R-:W-:Y:S01]  /*4710*/  FMUL R85, R85, R14.reuse ;  /* 0x0000000e55557220 */ /* 0x084fe20000400000 */
[----:B------:R-:W-:Y:S01]  /*4720*/  ISETP.GE.AND P0, PT, R26, 0x2, PT ;  /* 0x000000021a00780c */ /* 0x000fe20003f06270 */
[-C--:B------:R-:W-:Y:S01]  /*4730*/  FMUL R84, R84, R14.reuse ;  /* 0x0000000e54547220 */ /* 0x080fe20000400000 */
[C---:B------:R-:W-:Y:S01]  /*4740*/  ISETP.LT.OR P1, PT, R6.reuse, 0x1, !P3 ;  /* 0x000000010600780c */ /* 0x040fe20005f21670 */
[-C--:B------:R-:W-:Y:S01]  /*4750*/  FMUL R83, R83, R14.reuse ;  /* 0x0000000e53537220 */ /* 0x080fe20000400000 */
[----:B------:R-:W-:Y:S01]  /*4760*/  ISETP.LT.OR P2, PT, R6, 0x1, !P0 ;  /* 0x000000010600780c */ /* 0x000fe20004741670 */
[-C--:B------:R-:W-:Y:S01]  /*4770*/  FMUL R82, R82, R14.reuse ;  /* 0x0000000e52527220 */ /* 0x080fe20000400000 */
[----:B------:R-:W-:Y:S01]  /*4780*/  ISETP.LT.OR P3, PT, R6, 0x9, !P3 ;  /* 0x000000090600780c */ /* 0x000fe20005f61670 */
[-C--:B------:R-:W-:Y:S01]  /*4790*/  FMUL R81, R81, R14.reuse ;  /* 0x0000000e51517220 */ /* 0x080fe20000400000 */
[----:B------:R-:W-:Y:S01]  /*47a0*/  F2FP.SATFINITE.E4M3.F32.PACK_AB_MERGE_C R85, RZ, R85, RZ ;  /* 0x00000055ff55723e */ /* 0x000fe200048070ff */
[----:B------:R-:W-:Y:S01]  /*47b0*/  FMUL R80, R80, R14 ;  /* 0x0000000e50507220 */ /* 0x000fe20000400000 */
[----:B------:R-:W-:Y:S01]  /*47c0*/  F2FP.SATFINITE.E4M3.F32.PACK_AB_MERGE_C R5, RZ, R84, RZ ;  /* 0x00000054ff05723e */ /* 0x000fe200048070ff */
[-C--:B------:R-:W-:Y:S01]  /*47d0*/  FMUL R79, R79, R14.reuse ;  /* 0x0000000e4f4f7220 */ /* 0x080fe20000400000 */
[----:B------:R-:W-:Y:S01]  /*47e0*/  F2FP.SATFINITE.E4M3.F32.PACK_AB_MERGE_C R83, RZ, R83, RZ ;  /* 0x00000053ff53723e */ /* 0x000fe200048070ff */
[-C--:B------:R-:W-:Y:S01]  /*47f0*/  FMUL R78, R78, R14.reuse ;  /* 0x0000000e4e4e7220 */ /* 0x080fe20000400000 */
[----:B------:R-:W-:Y:S01]  /*4800*/  ISETP.LT.OR P0, PT, R6, 0x9, !P0 ;  /* 0x000000090600780c */ /* 0x000fe20004701670 */
[----:B------:R-:W-:Y:S01]  /*4810*/  @!P1 STG.E.U8 desc[UR20][R16.64], R85 ;  /* 0x0000005510009986 */ /* 0x000fe2000c101114 */
[C---:B------:R-:W-:Y:S01]  /*4820*/  ISETP.GE.AND P1, PT, R26.reuse, 0x9, PT ;  /* 0x000000091a00780c */ /* 0x040fe20003f26270 */
[-C--:B------:R-:W-:Y:S01]  /*4830*/  FMUL R77, R77, R14.reuse ;  /* 0x0000000e4d4d7220 */ /* 0x080fe20000400000 */
[----:B------:R-:W-:Y:S01]  /*4840*/  F2FP.SATFINITE.E4M3.F32.PACK_AB_MERGE_C R81, RZ, R81, RZ ;  /* 0x00000051ff51723e */ /* 0x000fe200048070ff */
[----:B------:R0:W-:Y:S01]  /*4850*/  @!P2 STG.E.U8 desc[UR20][R16.64+0x1], R5 ;  /* 0x000001051000a986 */ /* 0x0001e2000c101114 */
[----:B------:R-:W-:Y:S01]  /*4860*/  ISETP.GE.AND P2, PT, R26, 0xa, PT ;  /* 0x0000000a1a00780c */ /* 0x000fe20003f46270 */
[----:B------:R-:W-:Y:S01]  /*4870*/  FMUL R76, R76, R14 ;  /* 0x0000000e4c4c7220 */ /* 0x000fe20000400000 */
[----:B------:R-:W-:Y:S01]  /*4880*/  F2FP.SATFINITE.E4M3.F32.PACK_AB_MERGE_C R25, RZ, R80, RZ ;  /* 0x00000050ff19723e */ /* 0x000fe200048070ff */
[----:B------:R-:W-:Y:S01]  /*4890*/  @!P3 STG.E.U8 desc[UR20][R18.64], R83 ;  /* 0x000000531200b986 */ /* 0x000fe2000c101114 */
[----:B------:R-:W-:Y:S01]  /*48a0*/  ISETP.LT.OR P3, PT, R6, 0x1, !P1 ;  /* 0x000000010600780c */ /* 0x000fe20004f61670 */
[-C--:B------:R-:W-:Y:S01]  /*48b0*/  FMUL R74, R74, R14.reuse ;  /* 0x0000000e4a4a7220 */ /* 0x080fe20000400000 */
[C---:B------:R-:W-:Y:S01]  /*48c0*/  ISETP.LT.OR P5, PT, R6.reuse, 0x1, !P2 ;  /* 0x000000010600780c */ /* 0x040fe200057a1670 */
[-C--:B------:R-:W-:Y:S01]  /*48d0*/  FMUL R75, R75, R14.reuse ;  /* 0x0000000e4b4b7220 */ /* 0x080fe20000400000 */
[----:B------:R-:W-:Y:S01]  /*48e0*/  ISETP.LT.OR P1, PT, R6, 0x9, !P1 ;  /* 0x000000090600780c */ /* 0x000fe20004f21670 */
[-C--:B------:R-:W-:Y:S01]  /*48f0*/  FMUL R73, R73, R14.reuse ;  /* 0x0000000e49497220 */ /* 0x080fe20000400000 */
[----:B------:R-:W-:Y:S01]  /*4900*/  F2FP.SATFINITE.E4M3.F32.PACK_AB_MERGE_C R79, RZ, R79, RZ ;  /* 0x0000004fff4f723e */ /* 0x000fe200048070ff */
[----:B------:R-:W-:Y:S01]  /*4910*/  FMUL R72, R72, R14 ;  /* 0x0000000e48487220 */ /* 0x000fe20000400000 */
[----:B0-----:R-:W-:Y:S01]  /*4920*/  F2FP.SATFINITE.E4M3.F32.PACK_AB_MERGE_C R5, RZ, R82, RZ ;  /* 0x00000052ff05723e */ /* 0x001fe200048070ff */
[-C--:B------:R-:W-:Y:S01]  /*4930*/  FMUL R70, R70, R14.reuse ;  /* 0x0000000e46467220 */ /* 0x080fe20000400000 */
[----:B------:R-:W-:Y:S01]  /*4940*/  ISETP.LT.OR P2, PT, R6, 0x9, !P2 ;  /* 0x000000090600780c */ /* 0x000fe20005741670 */
[----:B------:R-:W-:Y:S01]  /*4950*/  FMUL R71, R71, R14 ;  /* 0x0000000e47477220 */ /* 0x000fe20000400000 */
[----:B------:R-:W-:Y:S01]  /*4960*/  F2FP.SATFINITE.E4M3.F32.PACK_AB_MERGE_C R27, RZ, R78, RZ ;  /* 0x0000004eff1b723e */ /* 0x000fe200048070ff */
[----:B------:R0:W-:Y:S01]  /*4970*/  @!P0 STG.E.U8 desc[UR20][R18.64+0x1], R5 ;  /* 0x0000010512008986 */ /* 0x0001e2000c101114 */
[C---:B------:R-:W-:Y:S01]  /*4980*/  ISETP.GE.AND P0, PT, R26.reuse, 0x11, PT ;  /* 0x000000111a00780c */ /* 0x040fe20003f06270 */
[-C--:B------:R-:W-:Y:S01]  /*4990*/  FMUL R69, R69, R14.reuse ;  /* 0x0000000e45457220 */ /* 0x080fe20000400000 */
[----:B------:R-:W-:Y:S01]  /*49a0*/  F2FP.SATFINITE.E4M3.F32.PACK_AB_MERGE_C R77, RZ, R77, RZ ;  /* 0x0000004dff4d723e */ /* 0x000fe200048070ff */
[----:B------:R-:W-:Y:S01]  /*49b0*/  @!P3 STG.E.U8 desc[UR20][R16.64+0x8], R81 ;  /* 0x000008511000b986 */ /* 0x000fe2000c101114 */
[----:B------:R-:W-:Y:S01]  /*49c0*/  ISETP.GE.AND P3, PT, R26, 0x12, PT ;  /* 0x000000121a00780c */ /* 0x000fe20003f66270 */
[-C--:B------:R-:W-:Y:S01]  /*49d0*/  FMUL R68, R68, R14.reuse ;  /* 0x0000000e44447220 */ /* 0x080fe20000400000 */
[----:B------:R-:W-:Y:S01]  /*49e0*/  F2FP.SATFINITE.E4M3.F32.PACK_AB_MERGE_C R75, RZ, R75, RZ ;  /* 0x0000004bff4b723e */ /* 0x000fe200048070ff */
[----:B------:R1:W-:Y:S01]  /*49f0*/  @!P5 STG.E.U8 desc[UR20][R16.64+0x9], R25 ;  /* 0x000009191000d986 */ /* 0x0003e2000c101114 */
[C---:B------:R-:W-:Y:S01]  /*4a00*/  ISETP.LT.OR P5, PT, R6.reuse, 0x1, !P3 ;  /* 0x000000010600780c */ /* 0x040fe20005fa1670 */
[-C--:B------:R-:W-:Y:S01]  /*4a10*/  FMUL R67, R67, R14.reuse ;  /* 0x0000000e43437220 */ /* 0x080fe20000400000 */
[C---:B------:R-:W-:Y:S01]  /*4a20*/  ISETP.LT.OR P3, PT, R6.reuse, 0x9, !P3 ;  /* 0x000000090600780c */ /* 0x040fe20005f61670 */
[----:B------:R-:W-:Y:S01]  /*4a30*/  @!P1 STG.E.U8 desc[UR20][R18.64+0x8], R79 ;  /* 0x0000084f12009986 */ /* 0x000fe2000c101114 */
[----:B------:R-:W-:Y:S01]  /*4a40*/  ISETP.LT.OR P1, PT, R6, 0x1, !P0 ;  /* 0x000000010600780c */ /* 0x000fe20004721670 */
[----:B------:R-:W-:Y:S01]  /*4a50*/  FMUL R66, R66, R14 ;  /* 0x0000000e42427220 */ /* 0x000fe20000400000 */
[----:B0-----:R-:W-:Y:S01]  /*4a60*/  F2FP.SATFINITE.E4M3.F32.PACK_AB_MERGE_C R5, RZ, R76, RZ ;  /* 0x0000004cff05723e */ /* 0x001fe200048070ff */
[----:B------:R-:W-:Y:S01]  /*4a70*/  @!P2 STG.E.U8 desc[UR20][R18.64+0x9], R27 ;  /* 0x0000091b1200a986 */ /* 0x000fe2000c101114 */
[----:B------:R-:W-:Y:S01]  /*4a80*/  ISETP.GE.AND P2, PT, R26, 0x19, PT ;  /* 0x000000191a00780c */ /* 0x000fe20003f46270 */
[-C--:B------:R-:W-:Y:S01]  /*4a90*/  FMUL R65, R65, R14.reuse ;  /* 0x0000000e41417220 */ /* 0x080fe20000400000 */
[----:B------:R-:W-:Y:S01]  /*4aa0*/  ISETP.LT.OR P0, PT, R6, 0x9, !P0 ;  /* 0x000000090600780c */ /* 0x000fe20004701670 */
[----:B------:R-:W-:Y:S01]  /*4ab0*/  FMUL R64, R64, R14 ;  /* 0x0000000e40407220 */ /* 0x000fe20000400000 */
[----:B------:R-:W-:Y:S01]  /*4ac0*/  ISETP.LT.OR P6, PT, R6, 0x1, !P2 ;  /* 0x000000010600780c */ /* 0x000fe200057c1670 */
[----:B------:R0:W-:Y:S01]  /*4ad0*/  @!P5 STG.E.U8 desc[UR20][R16.64+0x11], R5 ;  /* 0x000011051000d986 */ /* 0x0001e2000c101114 */
[----:B-1----:R-:W-:Y:S01]  /*4ae0*/  F2FP.SATFINITE.E4M3.F32.PACK_AB_MERGE_C R25, RZ, R74, RZ ;  /* 0x0000004aff19723e */ /* 0x002fe200048070ff */
[-C--:B------:R-:W-:Y:S01]  /*4af0*/  FMUL R62, R62, R14.reuse ;  /* 0x0000000e3e3e7220 */ /* 0x080fe20000400000 */
[----:B------:R-:W-:Y:S01]  /*4b00*/  F2FP.SATFINITE.E4M3.F32.PACK_AB_MERGE_C R73, RZ, R73, RZ ;  /* 0x00000049ff49723e */ /* 0x000fe200048070ff */
[----:B------:R-:W-:Y:S01]  /*4b10*/  @!P1 STG.E.U8 desc[UR20][R16.64+0x10], R77 ;  /* 0x0000104d10009986 */ /* 0x000fe2000c101114 */
[----:B------:R-:W-:Y:S01]  /*4b20*/  ISETP.GE.AND P1, PT, R26, 0x1a, PT ;  /* 0x0000001a1a00780c */ /* 0x000fe20003f26270 */
[-C--:B------:R-:W-:Y:S01]  /*4b30*/  FMUL R63, R63, R14.reuse ;  /* 0x0000000e3f3f7220 */ /* 0x080fe20000400000 */
[C---:B------:R-:W-:Y:S01]  /*4b40*/  ISETP.LT.OR P2, PT, R6.reuse, 0x9, !P2 ;  /* 0x000000090600780c */ /* 0x040fe20005741670 */
[----:B------:R1:W-:Y:S01]  /*4b50*/  @!P3 STG.E.U8 desc[UR20][R18.64+0x11], R25 ;  /* 0x000011191200b986 */ /* 0x0003e2000c101114 */
[C---:B------:R-:W-:Y:S01]  /*4b60*/  ISETP.LT.OR P5, PT, R6.reuse, 0x1, !P1 ;  /* 0x000000010600780c */ /* 0x040fe20004fa1670 */
[----:B------:R-:W-:Y:S01]  /*4b70*/  FMUL R61, R61, R14 ;  /* 0x0000000e3d3d7220 */ /* 0x000fe20000400000 */
[----:B------:R-:W-:Y:S01]  /*4b80*/  ISETP.LT.OR P3, PT, R6, 0x9, !P1 ;  /* 0x000000090600780c */ /* 0x000fe20004f61670 */
[----:B------:R-:W-:Y:S01]  /*4b90*/  @!P0 STG.E.U8 desc[UR20][R18.64+0x10], R75 ;  /* 0x0000104b12008986 */ /* 0x000fe2000c101114 */
[----:B0-----:R-:W-:Y:S01]  /*4ba0*/  F2FP.SATFINITE.E4M3.F32.PACK_AB_MERGE_C R5, RZ, R72, RZ ;  /* 0x00000048ff05723e */ /* 0x001fe200048070ff */
[-C--:B------:R-:W-:Y:S01]  /*4bb0*/  FMUL R60, R60, R14.reuse ;  /* 0x0000000e3c3c7220 */ /* 0x080fe20000400000 */
[C---:B------:R-:W-:Y:S01]  /*4bc0*/  ISETP.GE.AND P0, PT, R26.reuse, 0x21, PT ;  /* 0x000000211a00780c */ /* 0x040fe20003f06270 */
[----:B------:R-:W-:Y:S01]  /*4bd0*/  @!P6 STG.E.U8 desc[UR20][R16.64+0x18], R73 ;  /* 0x000018491000e986 */ /* 0x000fe2000c101114 */
[----:B------:R-:W-:Y:S01]  /*4be0*/  ISETP.GE.AND P1, PT, R26, 0x22, PT ;  /* 0x000000221a00780c */ /* 0x000fe20003f26270 */
[-C--:B------:R-:W-:Y:S01]  /*4bf0*/  FMUL R59, R59, R14.reuse ;  /* 0x0000000e3b3b7220 */ /* 0x080fe20000400000 */
[----:B------:R-:W-:Y:S01]  /*4c00*/  ISETP.LT.OR P6, PT, R6, 0x1, !P0 ;  /* 0x000000010600780c */ /* 0x000fe200047c1670 */
[----:B------:R-:W-:Y:S01]  /*4c10*/  FMUL R58, R58, R14 ;  /* 0x0000000e3a3a7220 */ /* 0x000fe20000400000 */
[----:B-1----:R-:W-:Y:S01]  /*4c20*/  F2FP.SATFINITE.E4M3.F32.PACK_AB_MERGE_C R25, RZ, R70, RZ ;  /* 0x00000046ff19723e */ /* 0x002fe200048070ff */
[----:B------:R0:W-:Y:S01]  /*4c30*/  @!P5 STG.E.U8 desc[UR20][R16.64+0x19], R5 ;  /* 0x000019051000d986 */ /* 0x0001e2000c101114 */
[----:B------:R-:W-:Y:S01]  /*4c40*/  ISETP.LT.OR P5, PT, R6, 0x1, !P1 ;  /* 0x000000010600780c */ /* 0x000fe20004fa1670 */
[-C--:B------:R-:W-:Y:S01]  /*4c50*/  FMUL R57, R57, R14.reuse ;  /* 0x0000000e39397220 */ /* 0x080fe20000400000 */
[----:B------:R-:W-:Y:S01]  /*4c60*/  F2FP.SATFINITE.E4M3.F32.PACK_AB_MERGE_C R71, RZ, R71, RZ ;  /* 0x00000047ff47723e */ /* 0x000fe200048070ff */
[----:B------:R1:W-:Y:S01]  /*4c70*/  @!P3 STG.E.U8 desc[UR20][R18.64+0x19], R25 ;  /* 0x000019191200b986 */ /* 0x0003e2000c101114 */
[----:B------:R-:W-:Y:S01]  /*4c80*/  F2FP.SATFINITE.E4M3.F32.PACK_AB_MERGE_C R69, RZ, R69, RZ ;  /* 0x00000045ff45723e */ /* 0x000fe200048070ff */
[----:B------:R-:W-:Y:S01]  /*4c90*/  FMUL R56, R56, R14 ;  /* 0x0000000e38387220 */ /* 0x000fe20000400000 */
[----:B------:R-:W-:Y:S01]  /*4ca0*/  F2FP.SATFINITE.E4M3.F32.PACK_AB_MERGE_C R27, RZ, R68, RZ ;  /* 0x00000044ff1b723e */ /* 0x000fe200048070ff */
[----:B------:R-:W-:Y:S01]  /*4cb0*/  @!P2 STG.E.U8 desc[UR20][R18.64+0x18], R71 ;  /* 0x000018471200a986 */ /* 0x000fe2000c101114 */
[----:B------:R-:W-:Y:S01]  /*4cc0*/  ISETP.LT.OR P3, PT, R6, 0x9, !P1 ;  /* 0x000000090600780c */ /* 0x000fe20004f61670 */
[-C--:B------:R-:W-:Y:S01]  /*4cd0*/  FMUL R23, R23, R14.reuse ;  /* 0x0000000e17177220 */ /* 0x080fe20000400000 */
[----:B------:R-:W-:Y:S01]  /*4ce0*/  ISETP.GE.AND P2, PT, R26, 0x29, PT ;  /* 0x000000291a00780c */ /* 0x000fe20003f46270 */
[----:B------:R-:W-:Y:S01]  /*4cf0*/  @!P6 STG.E.U8 desc[UR20][R16.64+0x20], R69 ;  /* 0x000020451000e986 */ /* 0x000fe2000c101114 */
[----:B------:R-:W-:Y:S01]  /*4d00*/  ISETP.LT.OR P0, PT, R6, 0x9, !P0 ;  /* 0x000000090600780c */ /* 0x000fe20004701670 */
[----:B------:R-:W-:Y:S01]  /*4d10*/  FMUL R22, R22, R14 ;  /* 0x0000000e16167220 */ /* 0x000fe20000400000 */
[----:B------:R-:W-:Y:S01]  /*4d20*/  ISETP.GE.AND P1, PT, R26, 0x2a, PT ;  /* 0x0000002a1a00780c */ /* 0x000fe20003f26270 */
[----:B------:R-:W-:Y:S01]  /*4d30*/  @!P5 STG.E.U8 desc[UR20][R16.64+0x21], R27 ;  /* 0x0000211b1000d986 */ /* 0x000fe2000c101114 */
[----:B------:R-:W-:-:S02]  /*4d40*/  ISETP.LT.OR P6, PT, R6, 0x1, !P2 ;  /* 0x000000010600780c */ /* 0x000fc400057c1670 */
[C---:B------:R-:W-:Y:S02]  /*4d50*/  ISETP.LT.OR P5, PT, R6.reuse, 0x1, !P1 ;  /* 0x000000010600780c */ /* 0x040fe40004fa1670 */
[----:B------:R-:W-:Y:S02]  /*4d60*/  F2FP.SATFINITE.E4M3.F32.PACK_AB_MERGE_C R67, RZ, R67, RZ ;  /* 0x00000043ff43723e */ /* 0x000fe400048070ff */
[----:B0-----:R-:W-:Y:S02]  /*4d70*/  F2FP.SATFINITE.E4M3.F32.PACK_AB_MERGE_C R5, RZ, R66, RZ ;  /* 0x00000042ff05723e */ /* 0x001fe400048070ff */
[----:B------:R-:W-:Y:S01]  /*4d80*/  F2FP.SATFINITE.E4M3.F32.PACK_AB_MERGE_C R65, RZ, R65, RZ ;  /* 0x00000041ff41723e */ /* 0x000fe200048070ff */
[----:B------:R-:W-:Y:S01]  /*4d90*/  @!P0 STG.E.U8 desc[UR20][R18.64+0x20], R67 ;  /* 0x0000204312008986 */ /* 0x000fe2000c101114 */
[----:B-1----:R-:W-:Y:S02]  /*4da0*/  F2FP.SATFINITE.E4M3.F32.PACK_AB_MERGE_C R25, RZ, R64, RZ ;  /* 0x00000040ff19723e */ /* 0x002fe400048070ff */
[C---:B------:R-:W-:Y:S01]  /*4db0*/  ISETP.LT.OR P1, PT, R6.reuse, 0x9, !P1 ;  /* 0x000000090600780c */ /* 0x040fe20004f21670 */
[----:B------:R0:W-:Y:S01]  /*4dc0*/  @!P3 STG.E.U8 desc[UR20][R18.64+0x21], R5 ;  /* 0x000021051200b986 */ /* 0x0001e2000c101114 */
[----:B------:R-:W-:-:S02]  /*4dd0*/  ISETP.LT.OR P2, PT, R6, 0x9, !P2 ;  /* 0x000000090600780c */ /* 0x000fc40005741670 */
[C---:B------:R-:W-:Y:S01]  /*4de0*/  ISETP.GE.AND P3, PT, R26.reuse, 0x31, PT ;  /* 0x000000311a00780c */ /* 0x040fe20003f66270 */
[----:B------:R-:W-:Y:S01]  /*4df0*/  @!P6 STG.E.U8 desc[UR20][R16.64+0x28], R65 ;  /* 0x000028411000e986 */ /* 0x000fe2000c101114 */
[----:B------:R-:W-:Y:S02]  /*4e00*/  ISETP.GE.AND P0, PT, R26, 0x32, PT ;  /* 0x000000321a00780c */ /* 0x000fe40003f06270 */
[----:B------:R-:W-:Y:S01]  /*4e10*/  F2FP.SATFINITE.E4M3.F32.PACK_AB_MERGE_C R63, RZ, R63, RZ ;  /* 0x0000003fff3f723e */ /* 0x000fe200048070ff */
[----:B------:R1:W-:Y:S01]  /*4e20*/  @!P5 STG.E.U8 desc[UR20][R16.64+0x29], R25 ;  /* 0x000029191000d986 */ /* 0x0003e2000c101114 */
[C---:B------:R-:W-:Y:S02]  /*4e30*/  ISETP.LT.OR P5, PT, R6.reuse, 0x1, !P3 ;  /* 0x000000010600780c */ /* 0x040fe40005fa1670 */
[----:B------:R-:W-:Y:S02]  /*4e40*/  ISETP.LT.OR P6, PT, R6, 0x1, !P0 ;  /* 0x000000010600780c */ /* 0x000fe400047c1670 */
[----:B0-----:R-:W-:Y:S01]  /*4e50*/  F2FP.SATFINITE.E4M3.F32.PACK_AB_MERGE_C R5, RZ, R62, RZ ;  /* 0x0000003eff05723e */ /* 0x001fe200048070ff */
[----:B------:R-:W-:Y:S01]  /*4e60*/  @!P2 STG.E.U8 desc[UR20][R18.64+0x28], R63 ;  /* 0x0000283f1200a986 */ /* 0x000fe2000c101114 */
[----:B------:R-:W-:-:S02]  /*4e70*/  F2FP.SATFINITE.E4M3.F32.PACK_AB_MERGE_C R61, RZ, R61, RZ ;  /* 0x0000003dff3d723e */ /* 0x000fc400048070ff */
[----:B------:R-:W-:Y:S01]  /*4e80*/  ISETP.GE.AND P2, PT, R26, 0x3a, PT ;  /* 0x0000003a1a00780c */ /* 0x000fe20003f46270 */
[----:B------:R0:W-:Y:S01]  /*4e90*/  @!P1 STG.E.U8 desc[UR20][R18.64+0x29], R5 ;  /* 0x0000290512009986 */ /* 0x0001e2000c101114 */
[----:B------:R-:W-:Y:S02]  /*4ea0*/  ISETP.LT.OR P1, PT, R6, 0x9, !P3 ;  /* 0x000000090600780c */ /* 0x000fe40005f21670 */
[----:B-1----:R-:W-:Y:S01]  /*4eb0*/  F2FP.SATFINITE.E4M3.F32.PACK_AB_MERGE_C R25, RZ, R60, RZ ;  /* 0x0000003cff19723e */ /* 0x002fe200048070ff */
[----:B------:R-:W-:Y:S01]  /*4ec0*/  @!P5 STG.E.U8 desc[UR20][R16.64+0x30], R61 ;  /* 0x0000303d1000d986 */ /* 0x000fe2000c101114 */
[----:B------:R-:W-:Y:S02]  /*4ed0*/  ISETP.GE.AND P3, PT, R26, 0x39, PT ;  /* 0x000000391a00780c */ /* 0x000fe40003f66270 */
[C---:B------:R-:W-:Y:S01]  /*4ee0*/  ISETP.LT.OR P0, PT, R6.reuse, 0x9, !P0 ;  /* 0x000000090600780c */ /* 0x040fe20004701670 */
[----:B------:R1:W-:Y:S01]  /*4ef0*/  @!P6 STG.E.U8 desc[UR20][R16.64+0x31], R25 ;  /* 0x000031191000e986 */ /* 0x0003e2000c101114 */
[----:B------:R-:W-:-:S02]  /*4f00*/  ISETP.LT.OR P5, PT, R6, 0x1, !P3 ;  /* 0x000000010600780c */ /* 0x000fc40005fa1670 */
[C---:B------:R-:W-:Y:S02]  /*4f10*/  ISETP.LT.OR P6, PT, R6.reuse, 0x1, !P2 ;  /* 0x000000010600780c */ /* 0x040fe400057c1670 */
[C---:B------:R-:W-:Y:S02]  /*4f20*/  ISETP.LT.OR P3, PT, R6.reuse, 0x9, !P3 ;  /* 0x000000090600780c */ /* 0x040fe40005f61670 */
[----:B------:R-:W-:Y:S02]  /*4f30*/  ISETP.LT.OR P2, PT, R6, 0x9, !P2 ;  /* 0x000000090600780c */ /* 0x000fe40005741670 */
[----:B------:R-:W-:Y:S02]  /*4f40*/  F2FP.SATFINITE.E4M3.F32.PACK_AB_MERGE_C R59, RZ, R59, RZ ;  /* 0x0000003bff3b723e */ /* 0x000fe400048070ff */
[----:B0-----:R-:W-:Y:S02]  /*4f50*/  F2FP.SATFINITE.E4M3.F32.PACK_AB_MERGE_C R5, RZ, R58, RZ ;  /* 0x0000003aff05723e */ /* 0x001fe400048070ff */
[----:B------:R-:W-:Y:S01]  /*4f60*/  F2FP.SATFINITE.E4M3.F32.PACK_AB_MERGE_C R57, RZ, R57, RZ ;  /* 0x00000039ff39723e */ /* 0x000fe200048070ff */
[----:B------:R0:W-:Y:S01]  /*4f70*/  @!P1 STG.E.U8 desc[UR20][R18.64+0x30], R59 ;  /* 0x0000303b12009986 */ /* 0x0001e2000c101114 */
[----:B-1----:R-:W-:-:S02]  /*4f80*/  F2FP.SATFINITE.E4M3.F32.PACK_AB_MERGE_C R25, RZ, R56, RZ ;  /* 0x00000038ff19723e */ /* 0x002fc400048070ff */
[----:B------:R-:W-:Y:S01]  /*4f90*/  F2FP.SATFINITE.E4M3.F32.PACK_AB_MERGE_C R23, RZ, R23, RZ ;  /* 0x00000017ff17723e */ /* 0x000fe200048070ff */
[----:B------:R0:W-:Y:S01]  /*4fa0*/  @!P0 STG.E.U8 desc[UR20][R18.64+0x31], R5 ;  /* 0x0000310512008986 */ /* 0x0001e2000c101114 */
[----:B------:R-:W-:-:S03]  /*4fb0*/  F2FP.SATFINITE.E4M3.F32.PACK_AB_MERGE_C R27, RZ, R22, RZ ;  /* 0x00000016ff1b723e */ /* 0x000fc600048070ff */
[----:B------:R0:W-:Y:S04]  /*4fc0*/  @!P5 STG.E.U8 desc[UR20][R16.64+0x38], R57 ;  /* 0x000038391000d986 */ /* 0x0001e8000c101114 */
[----:B------:R0:W-:Y:S04]  /*4fd0*/  @!P6 STG.E.U8 desc[UR20][R16.64+0x39], R25 ;  /* 0x000039191000e986 */ /* 0x0001e8000c101114 */
[----:B------:R0:W-:Y:S04]  /*4fe0*/  @!P3 STG.E.U8 desc[UR20][R18.64+0x38], R23 ;  /* 0x000038171200b986 */ /* 0x0001e8000c101114 */
[----:B------:R0:W-:Y:S02]  /*4ff0*/  @!P2 STG.E.U8 desc[UR20][R18.64+0x39], R27 ;  /* 0x0000391b1200a986 */ /* 0x0001e4000c101114 */
.L_x_105:
[----:B------:R-:W-:Y:S05]  /*5000*/  BSYNC B0 ;  /* 0x0000000000007941 */ /* 0x000fea0003800000 */
.L_x_39:
[C---:B------:R-:W-:Y:S01]  /*5010*/  LEA R2, P0, R8.reuse, R2, 0x1 ;  /* 0x0000000208027211 */ /* 0x040fe200078008ff */
[----:B------:R-:W-:Y:S01]  /*5020*/  ULDC.64 UR6, c[0x0][0x650] ;  /* 0x0001940000067ab9 */ /* 0x000fe20000000a00 */
[----:B-----5:R-:W-:Y:S01]  /*5030*/  IMAD.U32 R4, RZ, RZ, UR16 ;  /* 0x00000010ff047e24 */ /* 0x020fe2000f8e00ff */
[----:B0-----:R-:W-:Y:S01]  /*5040*/  PRMT R16, RZ, 0x7610, R16 ;  /* 0x00007610ff107816 */ /* 0x001fe20000000010 */
[----:B------:R-:W-:Y:S01]  /*5050*/  IMAD.MOV.U32 R6, RZ, RZ, -0x1 ;  /* 0xffffffffff067424 */ /* 0x000fe200078e00ff */
[----:B------:R-:W-:Y:S01]  /*5060*/  LEA.HI.X R3, R8, R3, R0, 0x1, P0 ;  /* 0x0000000308037211 */ /* 0x000fe200000f0c00 */
[----:B------:R0:W-:Y:S01]  /*5070*/  SYNCS.ARRIVE.TRANS64.A1T0 RZ, [R4+UR23], RZ ;  /* 0x000000ff04ff79a7 */ /* 0x0001e20008100017 */
[----:B------:R-:W-:Y:S01]  /*5080*/  ISETP.GE.U32.AND P0, PT, R2, UR6, PT ;  /* 0x0000000602007c0c */ /* 0x000fe2000bf06070 */
[----:B------:R-:W-:-:S03]  /*5090*/  IMAD.MOV.U32 R5, RZ, RZ, -0x1 ;  /* 0xffffffffff057424 */ /* 0x000fc600078e00ff */
[----:B------:R-:W-:Y:S01]  /*50a0*/  ISETP.GE.U32.AND.EX P0, PT, R3, UR7, PT, P0 ;  /* 0x0000000703007c0c */ /* 0x000fe2000bf06100 */
[----:B0-----:R-:W-:-:S12]  /*50b0*/  IMAD.MOV.U32 R4, RZ, RZ, -0x1 ;  /* 0xffffffffff047424 */ /* 0x001fd800078e00ff */
[----:B------:R-:W-:Y:S05]  /*50c0*/  @P0 BRA `(.L_x_106) ;  /* 0x0000000400600947 */ /* 0x000fea0003800000 */
[----:B------:R-:W0:Y:S01]  /*50d0*/  S2R R28, SR_CTAID.X ;  /* 0x00000000001c7919 */ /* 0x000e220000002500 */
[----:B------:R-:W5:Y:S01]  /*50e0*/  LDC.64 R22, c[0x0][0x628] ;  /* 0x00018a00ff167b82 */ /* 0x000f620000000a00 */
[----:B------:R-:W-:Y:S01]  /*50f0*/  ULDC UR6, c[0x0][0x150] ;  /* 0x0000540000067ab9 */ /* 0x000fe20000000800 */
[----:B-1----:R-:W-:Y:S01]  /*5100*/  IMAD.MOV.U32 R18, RZ, RZ, R2 ;  /* 0x000000ffff127224 */ /* 0x002fe200078e0002 */
[----:B------:R-:W1:Y:S01]  /*5110*/  S2R R30, SR_CTAID.Y ;  /* 0x00000000001e7919 */ /* 0x000e620000002600 */
[----:B------:R-:W-:-:S04]  /*5120*/  IMAD.MOV.U32 R19, RZ, RZ, R3 ;  /* 0x000000ffff137224 */ /* 0x000fc800078e0003 */
[----:B------:R-:W1:Y:S08]  /*5130*/  LDC R31, c[0x0][0x144] ;  /* 0x00005100ff1f7b82 */ /* 0x000e700000000800 */
[----:B------:R-:W1:Y:S08]  /*5140*/  LDC R6, c[0x0][0x630] ;  /* 0x00018c00ff067b82 */ /* 0x000e700000000800 */
[----:B------:R-:W1:Y:S01]  /*5150*/  LDC.64 R26, c[0x0][0x620] ;  /* 0x00018800ff1a7b82 */ /* 0x000e620000000a00 */
[----:B-----5:R-:W-:-:S04]  /*5160*/  ISETP.NE.U32.AND P0, PT, R22, RZ, PT ;  /* 0x000000ff1600720c */ /* 0x020fc80003f05070 */
[----:B------:R-:W-:Y:S02]  /*5170*/  ISETP.NE.AND.EX P0, PT, R23, RZ, PT, P0 ;  /* 0x000000ff1700720c */ /* 0x000fe40003f05300 */
[----:B0-----:R-:W-:-:S05]  /*5180*/  I2FP.F32.U32 R4, R28 ;  /* 0x0000001c00047245 */ /* 0x001fca0000201000 */
[----:B------:R-:W-:-:S04]  /*5190*/  FMUL R4, R4, UR6 ;  /* 0x0000000604047c20 */ /* 0x000fc80008400000 */
[----:B------:R0:W0:Y:S02]  /*51a0*/  F2I.U32.TRUNC.NTZ R29, R4 ;  /* 0x00000004001d7305 */ /* 0x000024000020f000 */
[----:B------:R-:W-:Y:S05]  /*51b0*/  @!P0 BRA `(.L_x_107) ;  /* 0x0000000000288947 */ /* 0x000fea0003800000 */
[----:B------:R-:W5:Y:S02]  /*51c0*/  LDC R5, c[0x0][0x634] ;  /* 0x00018d00ff057b82 */ /* 0x000f640000000800 */
[----:B-----5:R-:W-:-:S05]  /*51d0*/  IADD3 R19, P0, R2, R5, RZ ;  /* 0x0000000502137210 */ /* 0x020fca0007f1e0ff */
[----:B--234-:R-:W-:-:S04]  /*51e0*/  IMAD.X R25, RZ, RZ, R3, P0 ;  /* 0x000000ffff197224 */ /* 0x01cfc800000e0603 */
[----:B0-----:R-:W-:-:S04]  /*51f0*/  IMAD.WIDE.U32 R4, R25, R22, RZ ;  /* 0x0000001619047225 */ /* 0x001fc800078e00ff */
[----:B------:R-:W-:-:S04]  /*5200*/  IMAD.WIDE.U32 R16, P0, R19, R23, R4 ;  /* 0x0000001713107225 */ /* 0x000fc80007800004 */
[----:B------:R-:W-:-:S04]  /*5210*/  IMAD.WIDE.U32 R4, R19, R22, RZ ;  /* 0x0000001613047225 */ /* 0x000fc800078e00ff */
[----:B------:R-:W-:Y:S01]  /*5220*/  IMAD.X R19, RZ, RZ, RZ, P0 ;  /* 0x000000ffff137224 */ /* 0x000fe200000e06ff */
[----:B------:R-:W-:Y:S01]  /*5230*/  IADD3 RZ, P0, R5, R16, RZ ;  /* 0x0000001005ff7210 */ /* 0x000fe20007f1e0ff */
[----:B------:R-:W-:-:S04]  /*5240*/  IMAD.MOV.U32 R18, RZ, RZ, R17 ;  /* 0x000000ffff127224 */ /* 0x000fc800078e0011 */
[----:B------:R-:W-:-:S08]  /*5250*/  IMAD.WIDE.U32.X R18, R25, R23, R18, P0 ;  /* 0x0000001719127225 */ /* 0x000fd000000e0412 */
.L_x_107:
[-CC-:B-1234-:R-:W-:Y:S01]  /*5260*/  SHF.R.U64 R24, R18, R6.reuse, R19.reuse ;  /* 0x0000000612187219 */ /* 0x19efe20000001213 */
[----:B------:R-:W1:Y:S01]  /*5270*/  LDC.64 R34, c[0x0][0x640] ;  /* 0x00019000ff227b82 */ /* 0x000e620000000a00 */
[----:B0-----:R-:W-:Y:S01]  /*5280*/  SHF.R.U32.HI R4, RZ, R6, R19 ;  /* 0x00000006ff047219 */ /* 0x001fe20000011613 */
[----:B------:R-:W-:Y:S01]  /*5290*/  IMAD.MOV R29, RZ, RZ, -R29 ;  /* 0x000000ffff1d7224 */ /* 0x000fe200078e0a1d */
[----:B------:R-:W-:Y:S01]  /*52a0*/  IADD3 R17, P0, RZ, -R24, RZ ;  /* 0x80000018ff117210 */ /* 0x000fe20007f1e0ff */
[----:B------:R-:W-:Y:S01]  /*52b0*/  ULDC UR6, c[0x0][0x154] ;  /* 0x0000550000067ab9 */ /* 0x000fe20000000800 */
[----:B------:R-:W-:Y:S02]  /*52c0*/  IMAD.MOV.U32 R19, RZ, RZ, 0x1 ;  /* 0x00000001ff137424 */ /* 0x000fe400078e00ff */
[----:B------:R-:W-:Y:S01]  /*52d0*/  IMAD R29, R31, R29, R28 ;  /* 0x0000001d1f1d7224 */ /* 0x000fe200078e021c */
[----:B------:R-:W0:Y:S01]  /*52e0*/  LDC R16, c[0x0][0x618] ;  /* 0x00018600ff107b82 */ /* 0x000e220000000800 */
[----:B------:R-:W-:-:S04]  /*52f0*/  IMAD.X R5, RZ, RZ, ~R4, P0 ;  /* 0x000000ffff057224 */ /* 0x000fc800000e0e04 */
[-C--:B------:R-:W-:Y:S02]  /*5300*/  IMAD R6, R5, R26.reuse, RZ ;  /* 0x0000001a05067224 */ /* 0x080fe400078e02ff */
[C---:B------:R-:W-:Y:S01]  /*5310*/  IMAD.WIDE.U32 R4, R17.reuse, R26, R2 ;  /* 0x0000001a11047225 */ /* 0x040fe200078e0002 */
[----:B------:R-:W2:Y:S03]  /*5320*/  LDC R18, c[0x0][0x608] ;  /* 0x00018200ff127b82 */ /* 0x000ea60000000800 */
[----:B------:R-:W-:Y:S01]  /*5330*/  IMAD R17, R17, R27, R6 ;  /* 0x0000001b11117224 */ /* 0x000fe200078e0206 */
[----:B------:R-:W-:-:S03]  /*5340*/  I2FP.F32.U32 R6, R30 ;  /* 0x0000001e00067245 */ /* 0x000fc60000201000 */
[----:B------:R-:W-:Y:S01]  /*5350*/  IMAD.IADD R5, R5, 0x1, R17 ;  /* 0x0000000105057824 */ /* 0x000fe200078e0211 */
[----:B------:R-:W3:Y:S01]  /*5360*/  LDC R32, c[0x0][0x658] ;  /* 0x00019600ff207b82 */ /* 0x000ee20000000800 */
[----:B-1----:R-:W-:Y:S01]  /*5370*/  ISETP.NE.U32.AND P0, PT, R34, RZ, PT ;  /* 0x000000ff2200720c */ /* 0x002fe20003f05070 */
[----:B------:R-:W-:-:S03]  /*5380*/  IMAD.MOV.U32 R17, RZ, RZ, -0x1 ;  /* 0xffffffffff117424 */ /* 0x000fc600078e00ff */
[----:B------:R-:W-:-:S03]  /*5390*/  ISETP.NE.AND.EX P0, PT, R35, RZ, PT, P0 ;  /* 0x000000ff2300720c */ /* 0x000fc60003f05300 */
[----:B------:R-:W1:Y:S01]  /*53a0*/  LDC R27, c[0x0][0x148] ;  /* 0x00005200ff1b7b82 */ /* 0x000e620000000800 */
[-CC-:B0-----:R-:W-:Y:S02]  /*53b0*/  SHF.R.U64 R22, R4, R16.reuse, R5.reuse ;  /* 0x0000001004167219 */ /* 0x181fe40000001205 */
[----:B------:R-:W-:Y:S01]  /*53c0*/  SHF.R.U32.HI R5, RZ, R16, R5 ;  /* 0x00000010ff057219 */ /* 0x000fe20000011605 */
[----:B------:R-:W-:-:S04]  /*53d0*/  FMUL R16, R6, UR6 ;  /* 0x0000000606107c20 */ /* 0x000fc80008400000 */
[----:B------:R-:W0:Y:S01]  /*53e0*/  LDC R28, c[0x0][0x600] ;  /* 0x00018000ff1c7b82 */ /* 0x000e220000000800 */
[----:B------:R4:W0:Y:S01]  /*53f0*/  F2I.U32.TRUNC.NTZ R25, R16 ;  /* 0x0000001000197305 */ /* 0x000822000020f000 */
[-CC-:B--2---:R-:W-:Y:S02]  /*5400*/  SHF.R.U64 R6, R22, R18.reuse, R5.reuse ;  /* 0x0000001216067219 */ /* 0x184fe40000001205 */
[----:B------:R-:W-:-:S04]  /*5410*/  SHF.R.U32.HI R5, RZ, R18, R5 ;  /* 0x00000012ff057219 */ /* 0x000fc80000011605 */
[----:B------:R-:W2:Y:S01]  /*5420*/  LDC R33, c[0x0][0x648] ;  /* 0x00019200ff217b82 */ /* 0x000ea20000000800 */
[-CC-:B---3--:R-:W-:Y:S02]  /*5430*/  SHF.R.U64 R26, R6, R32.reuse, R5.reuse ;  /* 0x00000020061a7219 */ /* 0x188fe40000001205 */
[-C--:B------:R-:W-:Y:S02]  /*5440*/  SHF.L.U32 R17, R17, R32.reuse, RZ ;  /* 0x0000002011117219 */ /* 0x080fe400000006ff */
[-C--:B------:R-:W-:Y:S01]  /*5450*/  SHF.R.U32.HI R5, RZ, R32.reuse, R5 ;  /* 0x00000020ff057219 */ /* 0x080fe20000011605 */
[----:B------:R-:W-:Y:S01]  /*5460*/  IMAD.MOV.U32 R4, RZ, RZ, R26 ;  /* 0x000000ffff047224 */ /* 0x000fe200078e001a */
[----:B------:R-:W-:Y:S01]  /*5470*/  SHF.L.U32 R32, R19, R32, RZ ;  /* 0x0000002013207219 */ /* 0x000fe200000006ff */
[----:B------:R-:W3:Y:S01]  /*5480*/  LDC R36, c[0x0][0x638] ;  /* 0x00018e00ff247b82 */ /* 0x000ee20000000800 */
[----:B------:R-:W-:-:S07]  /*5490*/  LOP3.LUT R31, RZ, R17, RZ, 0x33, !PT ;  /* 0x00000011ff1f7212 */ /* 0x000fce00078e33ff */
[----:B------:R-:W0:Y:S01]  /*54a0*/  LDC R37, c[0x0][0x610] ;  /* 0x00018400ff257b82 */ /* 0x000e220000000800 */
[----:B----4-:R-:W-:Y:S05]  /*54b0*/  @!P0 BRA `(.L_x_108) ;  /* 0x0000000000288947 */ /* 0x010fea0003800000 */
[----:B------:R-:W4:Y:S02]  /*54c0*/  LDC R19, c[0x0][0x64c] ;  /* 0x00019300ff137b82 */ /* 0x000f240000000800 */
[----:B----4-:R-:W-:-:S05]  /*54d0*/  IADD3 R19, P0, R26, R19, RZ ;  /* 0x000000131a137210 */ /* 0x010fca0007f1e0ff */
        /* <DEDUP_REMOVED lines=8> */
.L_x_108:
[----:B--2---:R-:W-:Y:S01]  /*5560*/  SHF.R.U64 R4, R4, R33, R5 ;  /* 0x0000002104047219 */ /* 0x004fe20000001205 */
[----:B0-----:R-:W-:Y:S01]  /*5570*/  VIADD R19, R28, 0xffffffff ;  /* 0xffffffff1c137836 */ /* 0x001fe20000000000 */
[----:B------:R-:W-:Y:S01]  /*5580*/  LOP3.LUT R17, R6, R31, RZ, 0xc0, !PT ;  /* 0x0000001f06117212 */ /* 0x000fe200078ec0ff */
[----:B------:R-:W-:Y:S02]  /*5590*/  IMAD.MOV R25, RZ, RZ, -R25 ;  /* 0x000000ffff197224 */ /* 0x000fe400078e0a19 */
[----:B------:R-:W-:Y:S02]  /*55a0*/  IMAD.MOV R5, RZ, RZ, -R4 ;  /* 0x000000ffff057224 */ /* 0x000fe400078e0a04 */
[----:B------:R-:W-:Y:S01]  /*55b0*/  IMAD R6, R32, R4, R17 ;  /* 0x0000000420067224 */ /* 0x000fe200078e0211 */
[----:B------:R-:W-:Y:S01]  /*55c0*/  LOP3.LUT R17, R22, R19, RZ, 0xc0, !PT ;  /* 0x0000001316117212 */ /* 0x000fe200078ec0ff */
[----:B-1----:R-:W-:Y:S02]  /*55d0*/  @P4 IMAD R29, R27, R25, R30 ;  /* 0x000000191b1d4224 */ /* 0x002fe400078e021e */
[----:B---3--:R-:W-:-:S02]  /*55e0*/  IMAD R4, R5, R36, R26 ;  /* 0x0000002405047224 */ /* 0x008fc400078e021a */
[----:B------:R-:W-:Y:S02]  /*55f0*/  IMAD R6, R6, R37, R29 ;  /* 0x0000002506067224 */ /* 0x000fe400078e021d */
[----:B------:R-:W-:Y:S02]  /*5600*/  IMAD R5, R4, R28, R17 ;  /* 0x0000001c04057224 */ /* 0x000fe400078e0211 */
[----:B------:R-:W-:-:S03]  /*5610*/  IMAD.MOV.U32 R16, RZ, RZ, 0x1 ;  /* 0x00000001ff107424 */ /* 0x000fc600078e00ff */
[----:B------:R-:W-:Y:S02]  /*5620*/  SEL R4, R5, R6, !P4 ;  /* 0x0000000605047207 */ /* 0x000fe40006000000 */
[----:B------:R-:W-:Y:S01]  /*5630*/  SEL R6, R6, R5, !P4 ;  /* 0x0000000506067207 */ /* 0x000fe20006000000 */
[----:B------:R-:W-:-:S07]  /*5640*/  IMAD.MOV.U32 R5, RZ, RZ, R24 ;  /* 0x000000ffff057224 */ /* 0x000fce00078e0018 */
.L_x_106:
[----:B------:R-:W-:Y:S02]  /*5650*/  LOP3.LUT P0, RZ, R16, 0xff, RZ, 0xc0, !PT ;  /* 0x000000ff10ff7812 */ /* 0x000fe4000780c0ff */
[----:B------:R-:W-:-:S11]  /*5660*/  LOP3.LUT R87, R87, 0x1, RZ, 0x3c, !PT ;  /* 0x0000000157577812 */ /* 0x000fd600078e3cff */
[----:B------:R-:W-:Y:S05]  /*5670*/  @P0 BRA `(.L_x_109) ;  /* 0xffffffc000000947 */ /* 0x000fea000383ffff */
[----:B------:R-:W-:Y:S05]  /*5680*/  EXIT ;  /* 0x000000000000794d */ /* 0x000fea0003800000 */
.L_x_17:
[----:B------:R-:W-:-:S08]  /*5690*/  ISETP.NE.AND P0, PT, R18, RZ, PT ;  /* 0x000000ff1200720c */ /* 0x000fd00003f05270 */
[----:B--23-5:R-:W0:-:S00]  /*56a0*/  USETMAXREG.DEALLOC.CTAPOOL 0x28 ;  /* 0x00000028000079c8 */ /* 0x02ce0000080e0500 */
[----:B------:R-:W-:Y:S05]  /*56b0*/  @P0 EXIT ;  /* 0x000000000000094d */ /* 0x000fea0003800000 */
[----:B0-----:R-:W-:Y:S01]  /*56c0*/  LOP3.LUT P0, RZ, R20, 0xff, RZ, 0xc0, !PT ;  /* 0x000000ff14ff7812 */ /* 0x001fe2000780c0ff */
[----:B------:R-:W-:Y:S02]  /*56d0*/  IMAD.MOV.U32 R12, RZ, RZ, 0x1 ;  /* 0x00000001ff0c7424 */ /* 0x000fe400078e00ff */
[----:B------:R-:W-:-:S10]  /*56e0*/  IMAD.MOV.U32 R15, RZ, RZ, RZ ;  /* 0x000000ffff0f7224 */ /* 0x000fd400078e00ff */
[----:B------:R-:W-:Y:S05]  /*56f0*/  @!P0 BRA `(.L_x_110) ;  /* 0x0000000c001c8947 */ /* 0x000fea0003800000 */
[----:B------:R-:W0:Y:S01]  /*5700*/  S2UR UR15, SR_CgaCtaId ;  /* 0x00000000000f79c3 */ /* 0x000e220000008800 */
[----:B------:R-:W-:Y:S01]  /*5710*/  LOP3.LUT P0, RZ, R11, 0x1f, RZ, 0xc0, !PT ;  /* 0x0000001f0bff7812 */ /* 0x000fe2000780c0ff */
[----:B------:R-:W-:Y:S01]  /*5720*/  ULDC UR6, c[0x0][0x658] ;  /* 0x0001960000067ab9 */ /* 0x000fe20000000800 */
[----:B------:R-:W-:Y:S01]  /*5730*/  UMOV UR7, 0xffffffff ;  /* 0xffffffff00077882 */ /* 0x000fe20000000000 */
[----:B------:R-:W-:Y:S01]  /*5740*/  BSSY B0, `(.L_x_110) ;  /* 0x00000c2000007945 */ /* 0x000fe20003800000 */
[----:B------:R-:W-:Y:S01]  /*5750*/  USHF.L.U32 UR7, UR7, UR6, URZ ;  /* 0x0000000607077299 */ /* 0x000fe2000800063f */
[C---:B------:R-:W-:Y:S01]  /*5760*/  ISETP.NE.AND P2, PT, R10.reuse, RZ, PT ;  /* 0x000000ff0a00720c */ /* 0x040fe20003f45270 */
[----:B------:R-:W-:Y:S01]  /*5770*/  IMAD.MOV.U32 R14, RZ, RZ, 0x1 ;  /* 0x00000001ff0e7424 */ /* 0x000fe200078e00ff */
[----:B------:R-:W-:Y:S01]  /*5780*/  ISETP.NE.OR P0, PT, R10, RZ, !P0 ;  /* 0x000000ff0a00720c */ /* 0x000fe20004705670 */
[----:B------:R-:W-:Y:S01]  /*5790*/  IMAD.MOV.U32 R12, RZ, RZ, 0x1 ;  /* 0x00000001ff0c7424 */ /* 0x000fe200078e00ff */
[----:B------:R-:W-:Y:S01]  /*57a0*/  LOP3.LUT R13, R7, 0x2, RZ, 0xfc, !PT ;  /* 0x00000002070d7812 */ /* 0x000fe200078efcff */
[----:B------:R-:W-:Y:S01]  /*57b0*/  IMAD.MOV.U32 R15, RZ, RZ, RZ ;  /* 0x000000ffff0f7224 */ /* 0x000fe200078e00ff */
[----:B------:R-:W-:Y:S01]  /*57c0*/  ULDC UR5, c[0x0][0x600] ;  /* 0x0001800000057ab9 */ /* 0x000fe20000000800 */
[----:B------:R-:W-:Y:S01]  /*57d0*/  UMOV UR8, 0x1 ;  /* 0x0000000100087882 */ /* 0x000fe20000000000 */
[----:B------:R-:W-:-:S02]  /*57e0*/  UIADD3 UR24, UR13, 0x1, URZ ;  /* 0x000000010d187890 */ /* 0x000fc4000fffe03f */
[----:B------:R-:W-:Y:S02]  /*57f0*/  UIADD3 UR18, UR5, -0x1, URZ ;  /* 0xffffffff05127890 */ /* 0x000fe4000fffe03f */
[----:B------:R-:W-:Y:S02]  /*5800*/  USHF.L.U32 UR20, UR8, UR6, URZ ;  /* 0x0000000608147299 */ /* 0x000fe4000800063f */
[----:B------:R-:W-:Y:S01]  /*5810*/  ULOP3.LUT UR19, URZ, UR7, URZ, 0x33, !UPT ;  /* 0x000000073f137292 */ /* 0x000fe2000f8e333f */
[----:B------:R-:W-:Y:S01]  /*5820*/  ULDC.64 UR22, c[0x0][0x198] ;  /* 0x0000660000167ab9 */ /* 0x000fe20000000a00 */
[----:B0-----:R-:W-:Y:S02]  /*5830*/  USHF.L.U32 UR4, UR15, 0x5, URZ ;  /* 0x000000050f047899 */ /* 0x001fe4000800063f */
[----:B------:R-:W-:Y:S02]  /*5840*/  USHF.L.U32 UR15, UR15, 0xa, URZ ;  /* 0x0000000a0f0f7899 */ /* 0x000fe4000800063f */
[----:B------:R-:W-:-:S12]  /*5850*/  ULOP3.LUT UR14, UR4, 0x20, URZ, 0xc0, !UPT ;  /* 0x00000020040e7892 */ /* 0x000fd8000f8ec03f */
.L_x_122:
[----:B------:R-:W-:-:S03]  /*5860*/  UMOV UR4, 0xffffffff ;  /* 0xffffffff00047882 */ /* 0x000fc60000000000 */
[----:B------:R-:W-:Y:S05]  /*5870*/  BRA.DIV UR4, `(.L_x_111) ;  /* 0x0000000e04b87947 */ /* 0x000fea000b800000 */
[----:B------:R-:W-:-:S13]  /*5880*/  ELECT P1, URZ, PT ;  /* 0x00000000003f782f */ /* 0x000fda0003820000 */
.L_x_134:
[----:B------:R-:W0:Y:S01]  /*5890*/  LDC R10, c[0x0][0x28c] ;  /* 0x0000a300ff0a7b82 */ /* 0x000e220000000800 */
[----:B------:R-:W-:Y:S01]  /*58a0*/  BSSY B1, `(.L_x_112) ;  /* 0x0000038000017945 */ /* 0x000fe20003800000 */
[----:B0-----:R-:W-:-:S13]  /*58b0*/  ISETP.LT.OR P1, PT, R10, 0x1, !P1 ;  /* 0x000000010a00780c */ /* 0x001fda0004f21670 */
[----:B------:R-:W-:Y:S05]  /*58c0*/  @P1 BRA `(.L_x_113) ;  /* 0x0000000000d41947 */ /* 0x000fea0003800000 */
[----:B------:R-:W-:Y:S01]  /*58d0*/  LEA R16, R4, UR14, 0x6 ;  /* 0x0000000e04107c11 */ /* 0x000fe2000f8e30ff */
[----:B------:R-:W-:Y:S02]  /*58e0*/  IMAD.SHL.U32 R17, R6, 0x40, RZ ;  /* 0x0000004006117824 */ /* 0x000fe400078e00ff */
[----:B------:R-:W-:Y:S02]  /*58f0*/  IMAD.MOV.U32 R18, RZ, RZ, RZ ;  /* 0x000000ffff127224 */ /* 0x000fe400078e00ff */
[----:B------:R-:W-:Y:S02]  /*5900*/  IMAD.U32 R20, RZ, RZ, UR24 ;  /* 0x00000018ff147e24 */ /* 0x000fe4000f8e00ff */
[----:B------:R-:W-:Y:S02]  /*5910*/  IMAD.MOV.U32 R4, RZ, RZ, R12 ;  /* 0x000000ffff047224 */ /* 0x000fe400078e000c */
[----:B------:R-:W-:-:S07]  /*5920*/  IMAD.MOV.U32 R6, RZ, RZ, R15 ;  /* 0x000000ffff067224 */ /* 0x000fce00078e000f */
.L_x_117:
[----:B------:R-:W0:Y:S01]  /*5930*/  S2R R11, SR_CgaCtaId ;  /* 0x00000000000b7919 */ /* 0x000e220000008800 */
[----:B------:R-:W-:-:S04]  /*5940*/  MOV R10, 0x400 ;  /* 0x00000400000a7802 */ /* 0x000fc80000000f00 */
[----:B0-----:R-:W-:Y:S02]  /*5950*/  LEA R21, R11, R10, 0x18 ;  /* 0x0000000a0b157211 */ /* 0x001fe400078ec0ff */
[----:B------:R-:W-:Y:S01]  /*5960*/  SHF.L.U32 R10, R4, 0x1f, RZ ;  /* 0x0000001f040a7819 */ /* 0x000fe200000006ff */
[----:B------:R-:W0:Y:S02]  /*5970*/  @!P2 LDC R11, c[0x0][0x500] ;  /* 0x00014000ff0bab82 */ /* 0x000e240000000800 */
[----:B------:R-:W-:-:S04]  /*5980*/  IMAD R19, R6, 0x8, R21 ;  /* 0x0000000806137824 */ /* 0x000fc800078e0215 */
[----:B------:R-:W1:Y:S02]  /*5990*/  SYNCS.PHASECHK.TRANS64.TRYWAIT P1, [R19+URZ+0x18], R10 ;  /* 0x0000180a130075a7 */ /* 0x000e64000802017f */
[----:B-1----:R-:W-:Y:S05]  /*59a0*/  @!P1 BRA `(.L_x_114) ;  /* 0x0000000c008c9947 */ /* 0x002fea0003800000 */
.L_x_135:
[----:B-1----:R-:W-:Y:S01]  /*59b0*/  PRMT R10, R13, 0x9910, RZ ;  /* 0x000099100d0a7816 */ /* 0x002fe200000000ff */
[----:B0-----:R0:W-:Y:S03]  /*59c0*/  @!P2 SYNCS.ARRIVE.TRANS64 RZ, [R19+URZ], R11 ;  /* 0x0000000b13ffa9a7 */ /* 0x0011e6000800003f */
[----:B------:R-:W-:-:S13]  /*59d0*/  ISETP.NE.AND P1, PT, R10, 0x2, PT ;  /* 0x000000020a00780c */ /* 0x000fda0003f25270 */
[----:B0-----:R-:W-:Y:S05]  /*59e0*/  @P1 BRA `(.L_x_115) ;  /* 0x0000000000041947 */ /* 0x001fea0003800000 */
[----:B------:R-:W-:Y:S01]  /*59f0*/  BPT.TRAP 0x1 ;  /* 0x000000040000795c */ /* 0x000fe20000300000 */
.L_x_115:
[----:B------:R-:W-:Y:S05]  /*5a00*/  @P0 BRA `(.L_x_116) ;  /* 0x0000000000040947 */ /* 0x000fea0003800000 */
[----:B------:R-:W-:Y:S01]  /*5a10*/  BPT.TRAP 0x1 ;  /* 0x000000040000795c */ /* 0x000fe20000300000 */
.L_x_116:
[----:B------:R-:W-:Y:S01]  /*5a20*/  R2UR UR5, R6 ;  /* 0x00000000060572ca */ /* 0x000fe200000e0000 */
[----:B------:R-:W-:Y:S01]  /*5a30*/  VIADD R20, R20, 0xffffffff ;  /* 0xffffffff14147836 */ /* 0x000fe20000000000 */
[----:B------:R-:W-:Y:S01]  /*5a40*/  R2UR UR17, R21 ;  /* 0x00000000151172ca */ /* 0x000fe200000e0000 */
[----:B------:R-:W-:Y:S01]  /*5a50*/  UIADD3 UR4, UP0, UR22, 0xf0, URZ ;  /* 0x000000f016047890 */ /* 0x000fe2000ff1e03f */
[----:B------:R-:W-:Y:S01]  /*5a60*/  R2UR UR9, R19 ;  /* 0x00000000130972ca */ /* 0x000fe200000e0000 */
[----:B------:R-:W-:Y:S01]  /*5a70*/  UIADD3 UR26, UP1, UR22, 0x1f0, URZ ;  /* 0x000001f0161a7890 */ /* 0x000fe2000ff3e03f */
[----:B------:R-:W-:Y:S01]  /*5a80*/  R2UR UR11, R17 ;  /* 0x00000000110b72ca */ /* 0x000fe200000e0000 */
[----:B------:R-:W-:Y:S01]  /*5a90*/  VIADD R6, R6, 0x1 ;  /* 0x0000000106067836 */ /* 0x000fe20000000000 */
[----:B------:R-:W-:Y:S01]  /*5aa0*/  R2UR UR10, R18 ;  /* 0x00000000120a72ca */ /* 0x000fe200000e0000 */
[----:B------:R-:W-:Y:S01]  /*5ab0*/  UIADD3.X UR27, URZ, UR23, URZ, UP1, !UPT ;  /* 0x000000173f1b7290 */ /* 0x000fe20008ffe43f */
[----:B------:R-:W-:Y:S01]  /*5ac0*/  R2UR UR12, R5 ;  /* 0x00000000050c72ca */ /* 0x000fe200000e0000 */
[----:B------:R-:W-:Y:S01]  /*5ad0*/  UMOV UR6, 0x0 ;  /* 0x0000000000067882 */ /* 0x000fe20000000000 */
[----:B------:R-:W-:Y:S01]  /*5ae0*/  R2UR UR21, R16 ;  /* 0x00000000101572ca */ /* 0x000fe200000e0000 */
[----:B------:R-:W-:Y:S01]  /*5af0*/  USHF.L.U32 UR5, UR5, 0xb, URZ ;  /* 0x0000000b05057899 */ /* 0x000fe2000800063f */
[----:B------:R-:W-:Y:S01]  /*5b00*/  ISETP.GT.AND P3, PT, R20, 0x1, PT ;  /* 0x000000011400780c */ /* 0x000fe20003f64270 */
[----:B------:R-:W-:Y:S01]  /*5b10*/  UMOV UR7, 0x10000000 ;  /* 0x1000000000077882 */ /* 0x000fe20000000000 */
[----:B------:R-:W-:Y:S01]  /*5b20*/  ISETP.NE.AND P1, PT, R6, 0x3, PT ;  /* 0x000000030600780c */ /* 0x000fe20003f25270 */
[----:B------:R-:W-:Y:S01]  /*5b30*/  ULOP3.LUT UR8, UR5, 0x400, UR15, 0xf8, !UPT ;  /* 0x0000040005087892 */ /* 0x000fe2000f8ef80f */
[----:B------:R-:W-:Y:S01]  /*5b40*/  VIADD R18, R18, 0x20 ;  /* 0x0000002012127836 */ /* 0x000fe20000000000 */
[----:B------:R-:W-:Y:S01]  /*5b50*/  UIADD3 UR16, UR17, 0x100, UR5 ;  /* 0x0000010011107890 */ /* 0x000fe2000fffe005 */
[----:B------:R-:W-:Y:S01]  /*5b60*/  SEL R11, RZ, 0x1, P1 ;  /* 0x00000001ff0b7807 */ /* 0x000fe20000800000 */
[----:B------:R-:W-:Y:S01]  /*5b70*/  UIADD3.X UR5, URZ, UR23, URZ, UP0, !UPT ;  /* 0x000000173f057290 */ /* 0x000fe200087fe43f */
[----:B------:R-:W-:Y:S01]  /*5b80*/  SEL R6, R6, RZ, P1 ;  /* 0x000000ff06067207 */ /* 0x000fe20000800000 */
[----:B------:R-:W-:Y:S01]  /*5b90*/  UIADD3 UR17, UR17, 0x1900, UR8 ;  /* 0x0000190011117890 */ /* 0x000fe2000fffe008 */
[----:B------:R-:W-:Y:S01]  /*5ba0*/  LOP3.LUT R4, R4, R11, RZ, 0x3c, !PT ;  /* 0x0000000b04047212 */ /* 0x000fe200078e3cff */
[----:B------:R-:W-:Y:S01]  /*5bb0*/  UMOV UR25, 0x30000 ;  /* 0x0003000000197882 */ /* 0x000fe20000000000 */
[----:B------:R-:W-:-:S04]  /*5bc0*/  UMOV UR8, UR16 ;  /* 0x0000001000087c82 */ /* 0x000fc80008000000 */
[----:B------:R0:W-:Y:S02]  /*5bd0*/  UTMALDG.3D [UR8], [UR4], desc[UR6] ;  /* 0x00000608040075b4 */ /* 0x0001e40008011000 */
[----:B0-----:R-:W-:Y:S01]  /*5be0*/  UMOV UR8, UR17 ;  /* 0x0000001100087c82 */ /* 0x001fe20008000000 */
[----:B------:R-:W-:Y:S02]  /*5bf0*/  UMOV UR11, UR21 ;  /* 0x00000015000b7c82 */ /* 0x000fe40008000000 */
[----:B------:R0:W-:Y:S02]  /*5c00*/  UTMALDG.3D.MULTICAST [UR8], [UR26], UR25, desc[UR6] ;  /* 0x000006081a0073b4 */ /* 0x0001e40008011819 */
[----:B0-----:R-:W-:Y:S05]  /*5c10*/  @P3 BRA `(.L_x_117) ;  /* 0xfffffffc00443947 */ /* 0x001fea000383ffff */
.L_x_113:
[----:B------:R-:W-:Y:S05]  /*5c20*/  BSYNC B1 ;  /* 0x0000000000017941 */ /* 0x000fea0003800000 */
.L_x_112:
[----:B------:R-:W-:Y:S01]  /*5c30*/  LOP3.LUT P5, RZ, R14, 0xff, RZ, 0xc0, !PT ;  /* 0x000000ff0eff7812 */ /* 0x000fe200078ac0ff */
[----:B------:R-:W-:Y:S01]  /*5c40*/  VIADD R6, R15, UR13 ;  /* 0x0000000d0f067c36 */ /* 0x000fe20008000000 */
[----:B------:R-:W-:Y:S01]  /*5c50*/  ULDC.64 UR4, c[0x0][0x650] ;  /* 0x0001940000047ab9 */ /* 0x000fe20000000a00 */
[----:B------:R-:W-:Y:S01]  /*5c60*/  IMAD.U32 R11, RZ, RZ, UR13 ;  /* 0x0000000dff0b7e24 */ /* 0x000fe2000f8e00ff */
[----:B------:R-:W-:Y:S01]  /*5c70*/  UISETP.GE.U32.AND UP0, UPT, UR13, 0x3, UPT ;  /* 0x000000030d00788c */ /* 0x000fe2000bf06070 */
[----:B------:R-:W-:Y:S01]  /*5c80*/  BSSY B1, `(.L_x_118) ;  /* 0x000006b000017945 */ /* 0x000fe20003800000 */
[----:B------:R-:W-:Y:S02]  /*5c90*/  ISETP.GT.U32.AND P1, PT, R6, 0x2, PT ;  /* 0x000000020600780c */ /* 0x000fe40003f24070 */
[----:B------:R-:W-:Y:S02]  /*5ca0*/  PRMT R14, RZ, 0x7610, R14 ;  /* 0x00007610ff0e7816 */ /* 0x000fe4000000000e */
[----:B------:R-:W-:-:S02]  /*5cb0*/  ISETP.LT.U32.AND P1, PT, R11, 0x3, P1 ;  /* 0x000000030b00780c */ /* 0x000fc40000f21070 */
[----:B------:R-:W-:Y:S01]  /*5cc0*/  PLOP3.LUT P3, PT, PT, PT, UP0, 0x80, 0x0 ;  /* 0x000000000000781c */ /* 0x000fe20003f6f008 */
[----:B------:R-:W0:Y:S01]  /*5cd0*/  @P5 S2R R5, SR_CgaCtaId ;  /* 0x0000000000055919 */ /* 0x000e220000008800 */
[----:B------:R-:W-:-:S04]  /*5ce0*/  @P5 MOV R4, 0x400 ;  /* 0x0000040000045802 */ /* 0x000fc80000000f00 */
[----:B0-----:R-:W-:Y:S01]  /*5cf0*/  @P5 LEA R10, R5, R4, 0x18 ;  /* 0x00000004050a5211 */ /* 0x001fe200078ec0ff */
[----:B------:R-:W-:-:S03]  /*5d00*/  IMAD.WIDE.U32 R4, R6, -0x55555555, RZ ;  /* 0xaaaaaaab06047825 */ /* 0x000fc600078e00ff */
[----:B------:R0:W-:Y:S01]  /*5d10*/  @P5 SYNCS.ARRIVE.TRANS64.A1T0 RZ, [R10+URZ+0x68], RZ ;  /* 0x000068ff0aff59a7 */ /* 0x0001e2000810003f */
[----:B------:R-:W-:Y:S01]  /*5d20*/  IADD3 R2, P5, R2, R8, RZ ;  /* 0x0000000802027210 */ /* 0x000fe20007fbe0ff */
[----:B------:R-:W-:Y:S01]  /*5d30*/  IMAD.MOV.U32 R4, RZ, RZ, -0x1 ;  /* 0xffffffffff047424 */ /* 0x000fe200078e00ff */
[----:B------:R-:W-:Y:S02]  /*5d40*/  SHF.R.U32.HI R11, RZ, 0x1, R5 ;  /* 0x00000001ff0b7819 */ /* 0x000fe40000011605 */
[----:B------:R-:W-:Y:S01]  /*5d50*/  SEL R5, RZ, 0x1, !P1 ;  /* 0x00000001ff057807 */ /* 0x000fe20004800000 */
[----:B------:R-:W-:Y:S01]  /*5d60*/  IMAD.X R3, R3, 0x1, R0, P5 ;  /* 0x0000000103037824 */ /* 0x000fe200028e0600 */
[----:B------:R-:W-:Y:S01]  /*5d70*/  ISETP.GE.U32.AND P1, PT, R2, UR4, PT ;  /* 0x0000000402007c0c */ /* 0x000fe2000bf26070 */
[----:B------:R-:W-:Y:S01]  /*5d80*/  IMAD R15, R11, -0x3, R6 ;  /* 0xfffffffd0b0f7824 */ /* 0x000fe200078e0206 */
[----:B------:R-:W-:Y:S01]  /*5d90*/  LOP3.LUT R12, R12, R5, RZ, 0x3c, !PT ;  /* 0x000000050c0c7212 */ /* 0x000fe200078e3cff */
[----:B------:R-:W-:Y:S01]  /*5da0*/  IMAD.MOV.U32 R6, RZ, RZ, -0x1 ;  /* 0xffffffffff067424 */ /* 0x000fe200078e00ff */
[----:B------:R-:W-:Y:S01]  /*5db0*/  ISETP.GE.U32.AND.EX P1, PT, R3, UR5, PT, P1 ;  /* 0x0000000503007c0c */ /* 0x000fe2000bf26110 */
[----:B------:R-:W-:Y:S01]  /*5dc0*/  IMAD.MOV.U32 R5, RZ, RZ, -0x1 ;  /* 0xffffffffff057424 */ /* 0x000fe200078e00ff */
[----:B------:R-:W-:-:S02]  /*5dd0*/  @P3 LOP3.LUT R12, R12, 0x1, R11, 0x78, !PT ;  /* 0x000000010c0c3812 */ /* 0x000fc400078e780b */
[----:B0-----:R-:W-:-:S09]  /*5de0*/  PRMT R10, RZ, 0x7610, R10 ;  /* 0x00007610ff0a7816 */ /* 0x001fd2000000000a */
[----:B------:R-:W-:Y:S05]  /*5df0*/  @P1 BRA `(.L_x_119) ;  /* 0x00000004004c1947 */ /* 0x000fea0003800000 */
[----:B------:R-:W0:Y:S01]  /*5e00*/  S2R R17, SR_CTAID.X ;  /* 0x0000000000117919 */ /* 0x000e220000002500 */
[----:B------:R-:W-:Y:S01]  /*5e10*/  ULDC.64 UR4, c[0x0][0x628] ;  /* 0x00018a0000047ab9 */ /* 0x000fe20000000a00 */
[----:B------:R-:W1:Y:S01]  /*5e20*/  LDC R18, c[0x0][0x144] ;  /* 0x00005100ff127b82 */ /* 0x000e620000000800 */
[----:B------:R-:W-:Y:S01]  /*5e30*/  ISETP.NE.U32.AND P1, PT, RZ, UR4, PT ;  /* 0x00000004ff007c0c */ /* 0x000fe2000bf25070 */
[----:B------:R-:W2:Y:S01]  /*5e40*/  S2R R6, SR_CTAID.Y ;  /* 0x0000000000067919 */ /* 0x000ea20000002600 */
[----:B------:R-:W-:Y:S01]  /*5e50*/  ULDC UR6, c[0x0][0x150] ;  /* 0x0000540000067ab9 */ /* 0x000fe20000000800 */
[----:B------:R-:W-:Y:S01]  /*5e60*/  ULDC UR7, c[0x0][0x630] ;  /* 0x00018c0000077ab9 */ /* 0x000fe20000000800 */
[----:B------:R-:W-:Y:S01]  /*5e70*/  ISETP.NE.AND.EX P1, PT, RZ, UR5, PT, P1 ;  /* 0x00000005ff007c0c */ /* 0x000fe2000bf25310 */
[----:B------:R-:W-:Y:S01]  /*5e80*/  IMAD.MOV.U32 R4, RZ, RZ, R2 ;  /* 0x000000ffff047224 */ /* 0x000fe200078e0002 */
[----:B0-----:R-:W-:-:S05]  /*5e90*/  I2FP.F32.U32 R5, R17 ;  /* 0x0000001100057245 */ /* 0x001fca0000201000 */
[----:B------:R-:W-:Y:S01]  /*5ea0*/  FMUL R20, R5, UR6 ;  /* 0x0000000605147c20 */ /* 0x000fe20008400000 */
[----:B------:R-:W-:-:S05]  /*5eb0*/  IMAD.MOV.U32 R5, RZ, RZ, R3 ;  /* 0x000000ffff057224 */ /* 0x000fca00078e0003 */
[----:B--2---:R-:W-:Y:S05]  /*5ec0*/  @!P1 BRA `(.L_x_120) ;  /* 0x0000000000289947 */ /* 0x004fea0003800000 */
[----:B------:R-:W-:Y:S02]  /*5ed0*/  ULDC UR6, c[0x0][0x634] ;  /* 0x00018d0000067ab9 */ /* 0x000fe40000000800 */
[----:B------:R-:W-:-:S05]  /*5ee0*/  IADD3 R5, P1, R2, UR6, RZ ;  /* 0x0000000602057c10 */ /* 0x000fca000ff3e0ff */
[----:B------:R-:W-:-:S04]  /*5ef0*/  IMAD.X R19, RZ, RZ, R3, P1 ;  /* 0x000000ffff137224 */ /* 0x000fc800008e0603 */
[----:B------:R-:W-:-:S04]  /*5f00*/  IMAD.WIDE.U32 R10, R19, UR4, RZ ;  /* 0x00000004130a7c25 */ /* 0x000fc8000f8e00ff */
[----:B------:R-:W-:-:S04]  /*5f10*/  IMAD.WIDE.U32 R10, P1, R5, UR5, R10 ;  /* 0x00000005050a7c25 */ /* 0x000fc8000f82000a */
[----:B------:R-:W-:-:S04]  /*5f20*/  IMAD.WIDE.U32 R4, R5, UR4, RZ ;  /* 0x0000000405047c25 */ /* 0x000fc8000f8e00ff */
[----:B------:R-:W-:Y:S01]  /*5f30*/  IMAD.MOV.U32 R4, RZ, RZ, R11 ;  /* 0x000000ffff047224 */ /* 0x000fe200078e000b */
[----:B------:R-:W-:Y:S01]  /*5f40*/  IADD3 RZ, P3, R5, R10, RZ ;  /* 0x0000000a05ff7210 */ /* 0x000fe20007f7e0ff */
[----:B------:R-:W-:-:S04]  /*5f50*/  IMAD.X R5, RZ, RZ, RZ, P1 ;  /* 0x000000ffff057224 */ /* 0x000fc800008e06ff */
[----:B------:R-:W-:-:S08]  /*5f60*/  IMAD.WIDE.U32.X R4, R19, UR5, R4, P3 ;  /* 0x0000000513047c25 */ /* 0x000fd000098e0404 */
.L_x_120:
[--C-:B------:R-:W-:Y:S01]  /*5f70*/  SHF.R.U64 R16, R4, UR7, R5.reuse ;  /* 0x0000000704107c19 */ /* 0x100fe20008001205 */
[----:B------:R-:W0:Y:S01]  /*5f80*/  F2I.U32.TRUNC.NTZ R20, R20 ;  /* 0x0000001400147305 */ /* 0x000e22000020f000 */
[----:B------:R-:W-:Y:S01]  /*5f90*/  SHF.R.U32.HI R4, RZ, UR7, R5 ;  /* 0x00000007ff047c19 */ /* 0x000fe20008011605 */
[----:B------:R-:W-:Y:S01]  /*5fa0*/  ULDC.64 UR4, c[0x0][0x620] ;  /* 0x0001880000047ab9 */ /* 0x000fe20000000a00 */
[----:B------:R-:W-:Y:S01]  /*5fb0*/  IADD3 R11, P1, RZ, -R16, RZ ;  /* 0x80000010ff0b7210 */ /* 0x000fe20007f3e0ff */
[----:B------:R-:W-:Y:S01]  /*5fc0*/  ULDC.64 UR6, c[0x0][0x640] ;  /* 0x0001900000067ab9 */ /* 0x000fe20000000a00 */
[----:B------:R-:W2:Y:S03]  /*5fd0*/  LDC R21, c[0x0][0x148] ;  /* 0x00005200ff157b82 */ /* 0x000ea60000000800 */
[----:B------:R-:W-:Y:S01]  /*5fe0*/  IMAD.X R4, RZ, RZ, ~R4, P1 ;  /* 0x000000ffff047224 */ /* 0x000fe200008e0e04 */
[----:B------:R-:W-:-:S03]  /*5ff0*/  ISETP.NE.U32.AND P1, PT, RZ, UR6, PT ;  /* 0x00000006ff007c0c */ /* 0x000fc6000bf25070 */
[----:B------:R-:W-:Y:S01]  /*6000*/  IMAD R10, R4, UR4, RZ ;  /* 0x00000004040a7c24 */ /* 0x000fe2000f8e02ff */
[----:B------:R-:W-:Y:S01]  /*6010*/  ISETP.NE.AND.EX P1, PT, RZ, UR7, PT, P1 ;  /* 0x00000007ff007c0c */ /* 0x000fe2000bf25310 */
[----:B------:R-:W-:Y:S01]  /*6020*/  IMAD.WIDE.U32 R4, R11, UR4, R2 ;  /* 0x000000040b047c25 */ /* 0x000fe2000f8e0002 */
[----:B------:R-:W-:-:S03]  /*6030*/  ULDC UR4, c[0x0][0x618] ;  /* 0x0001860000047ab9 */ /* 0x000fc60000000800 */
[----:B------:R-:W-:Y:S01]  /*6040*/  IMAD R11, R11, UR5, R10 ;  /* 0x000000050b0b7c24 */ /* 0x000fe2000f8e020a */
[----:B------:R-:W-:Y:S01]  /*6050*/  ULDC UR5, c[0x0][0x154] ;  /* 0x0000550000057ab9 */ /* 0x000fe20000000800 */
[----:B0-----:R-:W-:Y:S02]  /*6060*/  IMAD.MOV R10, RZ, RZ, -R20 ;  /* 0x000000ffff0a7224 */ /* 0x001fe400078e0a14 */
[----:B------:R-:W-:Y:S02]  /*6070*/  IMAD.IADD R5, R5, 0x1, R11 ;  /* 0x0000000105057824 */ /* 0x000fe400078e020b */
[----:B-1----:R-:W-:Y:S01]  /*6080*/  IMAD R17, R18, R10, R17 ;  /* 0x0000000a12117224 */ /* 0x002fe200078e0211 */
[----:B------:R-:W-:Y:S02]  /*6090*/  I2FP.F32.U32 R10, R6 ;  /* 0x00000006000a7245 */ /* 0x000fe40000201000 */
[--C-:B------:R-:W-:Y:S02]  /*60a0*/  SHF.R.U64 R18, R4, UR4, R5.reuse ;  /* 0x0000000404127c19 */ /* 0x100fe40008001205 */
[----:B------:R-:W-:Y:S01]  /*60b0*/  SHF.R.U32.HI R5, RZ, UR4, R5 ;  /* 0x00000004ff057c19 */ /* 0x000fe20008011605 */
[----:B------:R-:W-:Y:S01]  /*60c0*/  FMUL R10, R10, UR5 ;  /* 0x000000050a0a7c20 */ /* 0x000fe20008400000 */
[----:B------:R-:W-:-:S02]  /*60d0*/  ULDC UR4, c[0x0][0x608] ;  /* 0x0001820000047ab9 */ /* 0x000fc40000000800 */
[--C-:B------:R-:W-:Y:S01]  /*60e0*/  SHF.R.U64 R20, R18, UR4, R5.reuse ;  /* 0x0000000412147c19 */ /* 0x100fe20008001205 */
[----:B------:R0:W1:Y:S01]  /*60f0*/  F2I.U32.TRUNC.NTZ R22, R10 ;  /* 0x0000000a00167305 */ /* 0x000062000020f000 */
[----:B------:R-:W-:Y:S01]  /*6100*/  SHF.R.U32.HI R5, RZ, UR4, R5 ;  /* 0x00000004ff057c19 */ /* 0x000fe20008011605 */
[----:B------:R-:W-:-:S03]  /*6110*/  ULDC UR4, c[0x0][0x658] ;  /* 0x0001960000047ab9 */ /* 0x000fc60000000800 */
[--C-:B------:R-:W-:Y:S02]  /*6120*/  SHF.R.U64 R19, R20, UR4, R5.reuse ;  /* 0x0000000414137c19 */ /* 0x100fe40008001205 */
[----:B------:R-:W-:-:S03]  /*6130*/  SHF.R.U32.HI R23, RZ, UR4, R5 ;  /* 0x00000004ff177c19 */ /* 0x000fc60008011605 */
[----:B------:R-:W-:Y:S02]  /*6140*/  IMAD.MOV.U32 R4, RZ, RZ, R19 ;  /* 0x000000ffff047224 */ /* 0x000fe400078e0013 */
[----:B------:R-:W-:Y:S01]  /*6150*/  IMAD.MOV.U32 R5, RZ, RZ, R23 ;  /* 0x000000ffff057224 */ /* 0x000fe200078e0017 */
[----:B0-----:R-:W-:Y:S06]  /*6160*/  @!P1 BRA `(.L_x_121) ;  /* 0x0000000000289947 */ /* 0x001fec0003800000 */
        /* <DEDUP_REMOVED lines=10> */
.L_x_121:
[----:B------:R-:W-:Y:S01]  /*6210*/  ULDC UR4, c[0x0][0x648] ;  /* 0x0001920000047ab9 */ /* 0x000fe20000000800 */
[----:B-1----:R-:W-:Y:S01]  /*6220*/  IMAD.MOV R22, RZ, RZ, -R22 ;  /* 0x000000ffff167224 */ /* 0x002fe200078e0a16 */
[----:B------:R-:W-:Y:S01]  /*6230*/  SHF.R.U64 R5, R4, UR4, R5 ;  /* 0x0000000404057c19 */ /* 0x000fe20008001205 */
[----:B------:R-:W-:Y:S01]  /*6240*/  ULDC UR4, c[0x0][0x638] ;  /* 0x00018e0000047ab9 */ /* 0x000fe20000000800 */
[----:B------:R-:W-:Y:S01]  /*6250*/  LOP3.LUT R4, R20, UR19, RZ, 0xc0, !PT ;  /* 0x0000001314047c12 */ /* 0x000fe2000f8ec0ff */
[----:B--2---:R-:W-:Y:S01]  /*6260*/  @P4 IMAD R17, R21, R22, R6 ;  /* 0x0000001615114224 */ /* 0x004fe200078e0206 */
[----:B------:R-:W-:Y:S01]  /*6270*/  LOP3.LUT R18, R18, UR18, RZ, 0xc0, !PT ;  /* 0x0000001212127c12 */ /* 0x000fe2000f8ec0ff */
[----:B------:R-:W-:Y:S01]  /*6280*/  IMAD.MOV R6, RZ, RZ, -R5 ;  /* 0x000000ffff067224 */ /* 0x000fe200078e0a05 */
[----:B------:R-:W-:Y:S01]  /*6290*/  ULDC UR5, c[0x0][0x610] ;  /* 0x0001840000057ab9 */ /* 0x000fe20000000800 */
[----:B------:R-:W-:Y:S02]  /*62a0*/  IMAD R4, R5, UR20, R4 ;  /* 0x0000001405047c24 */ /* 0x000fe4000f8e0204 */
[----:B------:R-:W-:Y:S01]  /*62b0*/  IMAD R19, R6, UR4, R19 ;  /* 0x0000000406137c24 */ /* 0x000fe2000f8e0213 */
[----:B------:R-:W-:Y:S01]  /*62c0*/  ULDC UR4, c[0x0][0x600] ;  /* 0x0001800000047ab9 */ /* 0x000fe20000000800 */
[----:B------:R-:W-:-:S02]  /*62d0*/  IMAD R17, R4, UR5, R17 ;  /* 0x0000000504117c24 */ /* 0x000fc4000f8e0211 */
[----:B------:R-:W-:Y:S02]  /*62e0*/  IMAD R6, R19, UR4, R18 ;  /* 0x0000000413067c24 */ /* 0x000fe4000f8e0212 */
[----:B------:R-:W-:Y:S02]  /*62f0*/  IMAD.MOV.U32 R10, RZ, RZ, 0x1 ;  /* 0x00000001ff0a7424 */ /* 0x000fe400078e00ff */
[----:B------:R-:W-:Y:S01]  /*6300*/  IMAD.MOV.U32 R5, RZ, RZ, R16 ;  /* 0x000000ffff057224 */ /* 0x000fe200078e0010 */
[----:B------:R-:W-:Y:S02]  /*6310*/  SEL R4, R6, R17, !P4 ;  /* 0x0000001106047207 */ /* 0x000fe40006000000 */
[----:B------:R-:W-:-:S07]  /*6320*/  SEL R6, R17, R6, !P4 ;  /* 0x0000000611067207 */ /* 0x000fce0006000000 */
.L_x_119:
[----:B------:R-:W-:Y:S05]  /*6330*/  BSYNC B1 ;  /* 0x0000000000017941 */ /* 0x000fea0003800000 */
.L_x_118:
[----:B------:R-:W-:-:S13]  /*6340*/  LOP3.LUT P1, RZ, R10, 0xff, RZ, 0xc0, !PT ;  /* 0x000000ff0aff7812 */ /* 0x000fda000782c0ff */
[----:B------:R-:W-:Y:S05]  /*6350*/  @P1 BRA `(.L_x_122) ;  /* 0xfffffff400401947 */ /* 0x000fea000383ffff */
[----:B------:R-:W-:Y:S05]  /*6360*/  BSYNC B0 ;  /* 0x0000000000007941 */ /* 0x000fea0003800000 */
.L_x_110:
[----:B------:R-:W-:-:S03]  /*6370*/  UMOV UR4, 0xffffffff ;  /* 0xffffffff00047882 */ /* 0x000fc60000000000 */
[----:B------:R-:W-:Y:S05]  /*6380*/  BRA.DIV UR4, `(.L_x_123) ;  /* 0x0000000604287947 */ /* 0x000fea000b800000 */
[----:B------:R-:W-:-:S13]  /*6390*/  ELECT P0, URZ, PT ;  /* 0x00000000003f782f */ /* 0x000fda0003800000 */
.L_x_138:
[----:B------:R-:W-:Y:S04]  /*63a0*/  BSSY B0, `(.L_x_124) ;  /* 0x0000022000007945 */ /* 0x000fe80003800000 */
[----:B------:R-:W-:Y:S05]  /*63b0*/  @!P0 BRA `(.L_x_125) ;  /* 0x0000000000808947 */ /* 0x000fea0003800000 */
[----:B------:R-:W-:-:S04]  /*63c0*/  LOP3.LUT R7, R7, 0x2, RZ, 0xfc, !PT ;  /* 0x0000000207077812 */ /* 0x000fc800078efcff */
[----:B------:R-:W-:-:S13]  /*63d0*/  ISETP.NE.AND P0, PT, R7, 0x3, PT ;  /* 0x000000030700780c */ /* 0x000fda0003f05270 */
[----:B------:R-:W-:Y:S05]  /*63e0*/  @!P0 BRA `(.L_x_126) ;  /* 0x0000000000048947 */ /* 0x000fea0003800000 */
[----:B------:R-:W-:Y:S01]  /*63f0*/  BPT.TRAP 0x1 ;  /* 0x000000040000795c */ /* 0x000fe20000300000 */
.L_x_126:
[----:B------:R-:W0:Y:S01]  /*6400*/  S2R R3, SR_CgaCtaId ;  /* 0x0000000000037919 */ /* 0x000e220000008800 */
[----:B------:R-:W-:Y:S02]  /*6410*/  MOV R0, 0x400 ;  /* 0x0000040000007802 */ /* 0x000fe40000000f00 */
[----:B------:R-:W-:Y:S02]  /*6420*/  SHF.L.U32 R2, R12, 0x1f, RZ ;  /* 0x0000001f0c027819 */ /* 0x000fe400000006ff */
[----:B0-----:R-:W-:-:S05]  /*6430*/  LEA R0, R3, R0, 0x18 ;  /* 0x0000000003007211 */ /* 0x001fca00078ec0ff */
[----:B------:R-:W-:-:S04]  /*6440*/  VIADD R0, R0, 0x18 ;  /* 0x0000001800007836 */ /* 0x000fc80000000000 */
[C---:B------:R-:W-:Y:S02]  /*6450*/  IMAD R7, R15.reuse, 0x8, R0 ;  /* 0x000000080f077824 */ /* 0x040fe400078e0200 */
[----:B------:R-:W-:Y:S02]  /*6460*/  VIADD R15, R15, 0x1 ;  /* 0x000000010f0f7836 */ /* 0x000fe40000000000 */
[----:B------:R-:W0:Y:S03]  /*6470*/  SYNCS.PHASECHK.TRANS64.TRYWAIT P0, [R7+URZ], R2 ;  /* 0x00000002070075a7 */ /* 0x000e26000800017f */
[----:B------:R-:W-:-:S04]  /*6480*/  ISETP.NE.AND P1, PT, R15, 0x3, PT ;  /* 0x000000030f00780c */ /* 0x000fc80003f25270 */
[----:B------:R-:W-:Y:S02]  /*6490*/  SEL R3, RZ, 0x1, P1 ;  /* 0x00000001ff037807 */ /* 0x000fe40000800000 */
[----:B------:R-:W-:Y:S02]  /*64a0*/  SEL R15, R15, RZ, P1 ;  /* 0x000000ff0f0f7207 */ /* 0x000fe40000800000 */
[----:B------:R-:W-:-:S03]  /*64b0*/  LOP3.LUT R9, R12, R3, RZ, 0x3c, !PT ;  /* 0x000000030c097212 */ /* 0x000fc600078e3cff */
[----:B------:R-:W-:Y:S01]  /*64c0*/  IMAD R6, R15, 0x8, R0 ;  /* 0x000000080f067824 */ /* 0x000fe200078e0200 */
[----:B------:R-:W-:Y:S01]  /*64d0*/  SHF.L.U32 R5, R9, 0x1f, RZ ;  /* 0x0000001f09057819 */ /* 0x000fe200000006ff */
[----:B0-----:R-:W-:Y:S06]  /*64e0*/  @!P0 BRA `(.L_x_127) ;  /* 0x0000000000f48947 */ /* 0x001fec0003800000 */
.L_x_139:
[----:B------:R-:W1:Y:S01]  /*64f0*/  SYNCS.PHASECHK.TRANS64.TRYWAIT P0, [R6+URZ], R5 ;  /* 0x00000005060075a7 */ /* 0x000e62000800017f */
[----:B0-----:R-:W-:-:S05]  /*6500*/  VIADD R2, R15, 0x1 ;  /* 0x000000010f027836 */ /* 0x001fca0000000000 */
[----:B------:R-:W-:-:S04]  /*6510*/  ISETP.NE.AND P1, PT, R2, 0x3, PT ;  /* 0x000000030200780c */ /* 0x000fc80003f25270 */
[----:B------:R-:W-:Y:S02]  /*6520*/  SEL R4, RZ, 0x1, P1 ;  /* 0x00000001ff047807 */ /* 0x000fe40000800000 */
[----:B------:R-:W-:Y:S02]  /*6530*/  SEL R3, R2, RZ, P1 ;  /* 0x000000ff02037207 */ /* 0x000fe40000800000 */
[----:B------:R-:W-:Y:S01]  /*6540*/  LOP3.LUT R4, R9, R4, RZ, 0x3c, !PT ;  /* 0x0000000409047212 */ /* 0x000fe200078e3cff */
[----:B-1----:R-:W-:Y:S06]  /*6550*/  @!P0 BRA `(.L_x_128) ;  /* 0x0000000000ec8947 */ /* 0x002fec0003800000 */
.L_x_140:
[----:B------:R-:W-:Y:S01]  /*6560*/  IMAD R3, R3, 0x8, R0 ;  /* 0x0000000803037824 */ /* 0x000fe200078e0200 */
[----:B------:R-:W-:-:S07]  /*6570*/  SHF.L.U32 R0, R4, 0x1f, RZ ;  /* 0x0000001f04007819 */ /* 0x000fce00000006ff */
.L_x_129:
[----:B-1----:R1:W2:Y:S02]  /*6580*/  SYNCS.PHASECHK.TRANS64.TRYWAIT P0, [R3+URZ], R0 ;  /* 0x00000000030075a7 */ /* 0x0022a4000800017f */
[----:B--2---:R-:W-:Y:S05]  /*6590*/  @!P0 NANOSLEEP.SYNCS 0x989680 ;  /* 0x009896800000895d */ /* 0x004fea0003900000 */
[----:B------:R-:W2:Y:S02]  /*65a0*/  @!P0 SYNCS.PHASECHK.TRANS64 P0, [R3+URZ], R0 ;  /* 0x00000000030085a7 */ /* 0x000ea4000800007f */
[----:B--2---:R-:W-:Y:S05]  /*65b0*/  @!P0 BRA `(.L_x_129) ;  /* 0xfffffffc00f08947 */ /* 0x004fea000383ffff */
.L_x_125:
[----:B------:R-:W-:Y:S05]  /*65c0*/  BSYNC B0 ;  /* 0x0000000000007941 */ /* 0x000fea0003800000 */
.L_x_124:
[----:B------:R-:W-:Y:S05]  /*65d0*/  EXIT ;  /* 0x000000000000794d */ /* 0x000fea0003800000 */
.L_x_19:
[----:B0-----:R-:W-:-:S04]  /*65e0*/  IMAD.U32 R17, RZ, RZ, UR15 ;  /* 0x0000000fff117e24 */ /* 0x001fc8000f8e00ff */
[----:B------:R0:W1:Y:S03]  /*65f0*/  SYNCS.PHASECHK.TRANS64.TRYWAIT P0, [R17+URZ+-0x8], R16 ;  /* 0xfffff810110075a7 */ /* 0x000066000800017f */
[----:B-1----:R-:W-:Y:S05]  /*6600*/  @!P0 NANOSLEEP.SYNCS 0x989680 ;  /* 0x009896800000895d */ /* 0x002fea0003900000 */
[----:B------:R-:W1:Y:S02]  /*6610*/  @!P0 SYNCS.PHASECHK.TRANS64 P0, [R17+URZ+-0x8], R16 ;  /* 0xfffff810110085a7 */ /* 0x000e64000800007f */
[----:B-1----:R-:W-:Y:S05]  /*6620*/  @!P0 BRA `(.L_x_19) ;  /* 0xfffffffc00ec8947 */ /* 0x002fea000383ffff */
[----:B------:R-:W-:Y:S05]  /*6630*/  BRA `(.L_x_130) ;  /* 0xffffffb0002c7947 */ /* 0x000fea000383ffff */
.L_x_24:
[----:B-1----:R-:W-:-:S04]  /*6640*/  IMAD.U32 R17, RZ, RZ, UR6 ;  /* 0x00000006ff117e24 */ /* 0x002fc8000f8e00ff */
[----:B------:R1:W4:Y:S03]  /*6650*/  SYNCS.PHASECHK.TRANS64.TRYWAIT P0, [R17+URZ], R16 ;  /* 0x00000010110075a7 */ /* 0x000326000800017f */
[----:B----4-:R-:W-:Y:S05]  /*6660*/  @!P0 NANOSLEEP.SYNCS 0x989680 ;  /* 0x009896800000895d */ /* 0x010fea0003900000 */
[----:B------:R-:W4:Y:S02]  /*6670*/  @!P0 SYNCS.PHASECHK.TRANS64 P0, [R17+URZ], R16 ;  /* 0x00000010110085a7 */ /* 0x000f24000800007f */
[----:B----4-:R-:W-:Y:S05]  /*6680*/  @!P0 BRA `(.L_x_24) ;  /* 0xfffffffc00ec8947 */ /* 0x010fea000383ffff */
[----:B------:R-:W-:Y:S05]  /*6690*/  BRA `(.L_x_23) ;  /* 0xffffffb000d47947 */ /* 0x000fea000383ffff */
.L_x_30:
[----:B-1----:R-:W-:-:S04]  /*66a0*/  IMAD.U32 R19, RZ, RZ, UR9 ;  /* 0x00000009ff137e24 */ /* 0x002fc8000f8e00ff */
[----:B------:R1:W4:Y:S03]  /*66b0*/  SYNCS.PHASECHK.TRANS64.TRYWAIT P0, [R19+URZ], R18 ;  /* 0x00000012130075a7 */ /* 0x000326000800017f */
[----:B----4-:R-:W-:Y:S05]  /*66c0*/  @!P0 NANOSLEEP.SYNCS 0x989680 ;  /* 0x009896800000895d */ /* 0x010fea0003900000 */
[----:B------:R-:W4:Y:S02]  /*66d0*/  @!P0 SYNCS.PHASECHK.TRANS64 P0, [R19+URZ], R18 ;  /* 0x00000012130085a7 */ /* 0x000f24000800007f */
[----:B----4-:R-:W-:Y:S05]  /*66e0*/  @!P0 BRA `(.L_x_30) ;  /* 0xfffffffc00ec8947 */ /* 0x010fea000383ffff */
[----:B------:R-:W-:Y:S05]  /*66f0*/  BRA `(.L_x_29) ;  /* 0xffffffb800147947 */ /* 0x000fea000383ffff */
.L_x_38:
[----:B0-----:R-:W-:-:S04]  /*6700*/  IMAD.U32 R17, RZ, RZ, UR15 ;  /* 0x0000000fff117e24 */ /* 0x001fc8000f8e00ff */
[----:B------:R0:W1:Y:S03]  /*6710*/  SYNCS.PHASECHK.TRANS64.TRYWAIT P0, [R17+URZ+0x8], R16 ;  /* 0x00000810110075a7 */ /* 0x000066000800017f */
[----:B-1----:R-:W-:Y:S05]  /*6720*/  @!P0 NANOSLEEP.SYNCS 0x989680 ;  /* 0x009896800000895d */ /* 0x002fea0003900000 */
[----:B------:R-:W1:Y:S02]  /*6730*/  @!P0 SYNCS.PHASECHK.TRANS64 P0, [R17+URZ+0x8], R16 ;  /* 0x00000810110085a7 */ /* 0x000e64000800007f */
[----:B-1----:R-:W-:Y:S05]  /*6740*/  @!P0 BRA `(.L_x_38) ;  /* 0xfffffffc00ec8947 */ /* 0x002fea000383ffff */
[----:B------:R-:W-:Y:S05]  /*6750*/  BRA `(.L_x_131) ;  /* 0xffffffc0004c7947 */ /* 0x000fea000383ffff */
.L_x_111:
[----:B------:R-:W-:Y:S01]  /*6760*/  BSSY B1, `(.L_x_132) ;  /* 0x0000006000017945 */ /* 0x000fe20003800000 */
[----:B------:R-:W-:-:S07]  /*6770*/  IMAD.MOV.U32 R10, RZ, RZ, -0x1 ;  /* 0xffffffffff0a7424 */ /* 0x000fce00078e00ff */
[----:B------:R-:W-:Y:S05]  /*6780*/  WARPSYNC.COLLECTIVE R10, `(.L_x_133) ;  /* 0x000000000a0c7348 */ /* 0x000fea0003c00000 */
[----:B------:R-:W-:Y:S02]  /*6790*/  ELECT P1, UR62, PT ;  /* 0x00000000003e782f */ /* 0x000fe40003820000 */
[----:B------:R-:W-:Y:S01]  /*67a0*/  MOV R10, UR62 ;  /* 0x0000003e000a7c02 */ /* 0x000fe20008000f00 */
[----:B------:R-:W-:Y:S10]  /*67b0*/  ENDCOLLECTIVE ;  /* 0x000000000000791b */ /* 0x000ff40003800000 */
.L_x_133:
[----:B------:R-:W-:Y:S05]  /*67c0*/  BSYNC B1 ;  /* 0x0000000000017941 */ /* 0x000fea0003800000 */
.L_x_132:
[----:B------:R-:W-:Y:S05]  /*67d0*/  BRA `(.L_x_134) ;  /* 0xfffffff0002c7947 */ /* 0x000fea000383ffff */
.L_x_114:
[----:B-1----:R1:W2:Y:S02]  /*67e0*/  SYNCS.PHASECHK.TRANS64.TRYWAIT P1, [R19+URZ+0x18], R10 ;  /* 0x0000180a130075a7 */ /* 0x0022a4000802017f */
[----:B--2---:R-:W-:Y:S05]  /*67f0*/  @!P1 NANOSLEEP.SYNCS 0x989680 ;  /* 0x009896800000995d */ /* 0x004fea0003900000 */
[----:B------:R-:W2:Y:S02]  /*6800*/  @!P1 SYNCS.PHASECHK.TRANS64 P1, [R19+URZ+0x18], R10 ;  /* 0x0000180a130095a7 */ /* 0x000ea4000802007f */
[----:B--2---:R-:W-:Y:S05]  /*6810*/  @!P1 BRA `(.L_x_114) ;  /* 0xfffffffc00f09947 */ /* 0x004fea000383ffff */
[----:B------:R-:W-:Y:S05]  /*6820*/  BRA `(.L_x_135) ;  /* 0xfffffff000607947 */ /* 0x000fea000383ffff */
.L_x_123:
[----:B------:R-:W-:Y:S01]  /*6830*/  BSSY B0, `(.L_x_136) ;  /* 0x0000006000007945 */ /* 0x000fe20003800000 */
[----:B------:R-:W-:-:S07]  /*6840*/  IMAD.MOV.U32 R10, RZ, RZ, -0x1 ;  /* 0xffffffffff0a7424 */ /* 0x000fce00078e00ff */
[----:B------:R-:W-:Y:S05]  /*6850*/  WARPSYNC.COLLECTIVE R10, `(.L_x_137) ;  /* 0x000000000a0c7348 */ /* 0x000fea0003c00000 */
[----:B------:R-:W-:Y:S02]  /*6860*/  ELECT P1, UR62, PT ;  /* 0x00000000003e782f */ /* 0x000fe40003820000 */
[----:B------:R-:W-:Y:S01]  /*6870*/  MOV R10, UR62 ;  /* 0x0000003e000a7c02 */ /* 0x000fe20008000f00 */
[----:B------:R-:W-:Y:S10]  /*6880*/  ENDCOLLECTIVE ;  /* 0x000000000000791b */ /* 0x000ff40003800000 */
.L_x_137:
[----:B------:R-:W-:Y:S05]  /*6890*/  BSYNC B0 ;  /* 0x0000000000007941 */ /* 0x000fea0003800000 */
.L_x_136:
[----:B------:R-:W-:Y:S01]  /*68a0*/  PLOP3.LUT P0, PT, P1, PT, PT, 0x80, 0x0 ;  /* 0x000000000000781c */ /* 0x000fe20000f0f070 */
[----:B------:R-:W-:-:S12]  /*68b0*/  BRA `(.L_x_138) ;  /* 0xfffffff800b87947 */ /* 0x000fd8000383ffff */
.L_x_127:
[----:B0-----:R0:W1:Y:S02]  /*68c0*/  SYNCS.PHASECHK.TRANS64.TRYWAIT P0, [R7+URZ], R2 ;  /* 0x00000002070075a7 */ /* 0x001064000800017f */
[----:B-1----:R-:W-:Y:S05]  /*68d0*/  @!P0 NANOSLEEP.SYNCS 0x989680 ;  /* 0x009896800000895d */ /* 0x002fea0003900000 */
[----:B------:R-:W1:Y:S02]  /*68e0*/  @!P0 SYNCS.PHASECHK.TRANS64 P0, [R7+URZ], R2 ;  /* 0x00000002070085a7 */ /* 0x000e64000800007f */
[----:B-1----:R-:W-:Y:S05]  /*68f0*/  @!P0 BRA `(.L_x_127) ;  /* 0xfffffffc00f08947 */ /* 0x002fea000383ffff */
[----:B------:R-:W-:Y:S05]  /*6900*/  BRA `(.L_x_139) ;  /* 0xfffffff800f87947 */ /* 0x000fea000383ffff */
.L_x_128:
[----:B0-----:R0:W1:Y:S02]  /*6910*/  SYNCS.PHASECHK.TRANS64.TRYWAIT P0, [R6+URZ], R5 ;  /* 0x00000005060075a7 */ /* 0x001064000800017f */
[----:B-1----:R-:W-:Y:S05]  /*6920*/  @!P0 NANOSLEEP.SYNCS 0x989680 ;  /* 0x009896800000895d */ /* 0x002fea0003900000 */
[----:B------:R-:W1:Y:S02]  /*6930*/  @!P0 SYNCS.PHASECHK.TRANS64 P0, [R6+URZ], R5 ;  /* 0x00000005060085a7 */ /* 0x000e64000800007f */
[----:B-1----:R-:W-:Y:S05]  /*6940*/  @!P0 BRA `(.L_x_128) ;  /* 0xfffffffc00f08947 */ /* 0x002fea000383ffff */
[----:B------:R-:W-:Y:S05]  /*6950*/  BRA `(.L_x_140) ;  /* 0xfffffffc00007947 */ /* 0x000fea000383ffff */
.L_x_141:
[----:B------:R-:W-:-:S00]  /*6960*/  BRA `(.L_x_141) ;  /* 0xfffffffc00fc7947 */ /* 0x000fc0000383ffff */
[----:B------:R-:W-:-:S00]  /*6970*/  NOP ;  /* 0x0000000000007918 */ /* 0x000fc00000000000 */
        /* <DEDUP_REMOVED lines=8> */
.L_x_142:


//--------------------- .nv.shared._ZN7cutlass13device_kernelINS_4gemm6kernel13GemmUniversalIN4cute5tupleIJiiiiEEENS1_10collective13CollectiveMmaINS1_37MainloopSm90TmaGmmaWarpSpecializedFP8ILi3ENS5_IJNS4_1CILi2EEENSA_ILi1EEESC_EEENS1_32KernelTmaWarpSpecializedPingpongEEENS5_IJNSA_ILi64EEESG_NSA_ILi32EEEEEENS_12float_e4m3_tENS5_IJlSC_lEEESJ_SK_NS4_8TiledMMAINS4_8MMA_AtomIJNS4_4SM904GMMA30MMA_64x64x32_F32E4M3E4M3_SS_TNILNSO_7ScaleInE1ELSQ_1EEEEEENS4_6LayoutINS5_IJSC_SC_SC_EEENS5_IJNSA_ILi0EEESV_SV_EEEEENS5_IJNS4_10UnderscoreESY_SY_EEEEENS4_13SM90_TMA_LOADENS4_14ComposedLayoutINS4_7SwizzleILi1ELi4ELi3EEENS4_18smem_ptr_flag_bitsILi8EEENST_INS5_IJNSA_ILi8EEESH_EEENS5_IJSH_SC_EEEEEEEvNS4_8identityENS4_23SM90_TMA_LOAD_MULTICASTES1B_vS1C_EENS_8epilogue10collective6detail29Sm90TmaWarpSpecializedAdapterINS1G_15DefaultEpilogueISJ_SK_SK_NS1F_6thread17LinearCombinationISJ_Li1EffLNS1K_9ScaleType4KindE0ELNS_15FloatRoundStyleE2ESJ_EENS1_15EpilogueDefaultEEEEEvvEEEEvNT_6ParamsE --------------------------
	.section	.nv.shared._ZN7cutlass13device_kernelINS_4gemm6kernel13GemmUniversalIN4cute5tupleIJiiiiEEENS1_10collective13CollectiveMmaINS1_37MainloopSm90TmaGmmaWarpSpecializedFP8ILi3ENS5_IJNS4_1CILi2EEENSA_ILi1EEESC_EEENS1_32KernelTmaWarpSpecializedPingpongEEENS5_IJNSA_ILi64EEESG_NSA_ILi32EEEEEENS_12float_e4m3_tENS5_IJlSC_lEEESJ_SK_NS4_8TiledMMAINS4_8MMA_AtomIJNS4_4SM904GMMA30MMA_64x64x32_F32E4M3E4M3_SS_TNILNSO_7ScaleInE1ELSQ_1EEEEEENS4_6LayoutINS5_IJSC_SC_SC_EEENS5_IJNSA_ILi0EEESV_SV_EEEEENS5_IJNS4_10UnderscoreESY_SY_EEEEENS4_13SM90_TMA_LOADENS4_14ComposedLayoutINS4_7SwizzleILi1ELi4ELi3EEENS4_18smem_ptr_flag_bitsILi8EEENST_INS5_IJNSA_ILi8EEESH_EEENS5_IJSH_SC_EEEEEEEvNS4_8identityENS4_23SM90_TMA_LOAD_MULTICASTES1B_vS1C_EENS_8epilogue10collective6detail29Sm90TmaWarpSpecializedAdapterINS1G_15DefaultEpilogueISJ_SK_SK_NS1F_6thread17LinearCombinationISJ_Li1EffLNS1K_9ScaleType4KindE0ELNS_15FloatRoundStyleE2ESJ_EENS1_15EpilogueDefaultEEEEEvvEEEEvNT_6ParamsE,"aw",@nobits
	.sectionflags	@""
	.align	16
	.zero		1024


//--------------------- .nv.shared.reserved.0     --------------------------
	.section	.nv.shared.reserved.0,"aw",@nobits
	.weak		__nv_reservedSMEM_offset_0_alias
	.size		__nv_reservedSMEM_offset_0_alias, 0, 0
	.other		__nv_reservedSMEM_offset_0_alias,@"STO_CUDA_RESERVED_SHARED STV_DEFAULT"
__nv_reservedSMEM_offset_0_alias:
	.zero		0


//--------------------- .nv.global                --------------------------
	.section	.nv.global,"aw",@nobits
.nv.global:
	.type		_ZN39_INTERNAL_0e2ef5ac_4_k_cu_b408110e_35614cute1_E,@object
	.size		_ZN39_INTERNAL_0e2ef5ac_4_k_cu_b408110e_35614cute1_E,(_ZN39_INTERNAL_0e2ef5ac_4_k_cu_b408110e_35614cuda3std3__45__cpo6cbeginE - _ZN39_INTERNAL_0e2ef5ac_4_k_cu_b408110e_35614cute1_E)
_ZN39_INTERNAL_0e2ef5ac_4_k_cu_b408110e_35614cute1_E:
	.zero		1
	.type		_ZN39_INTERNAL_0e2ef5ac_4_k_cu_b408110e_35614cuda3std3__45__cpo6cbeginE,@object
	.size		_ZN39_INTERNAL_0e2ef5ac_4_k_cu_b408110e_35614cuda3std3__45__cpo6cbeginE,(_ZN39_INTERNAL_0e2ef5ac_4_k_cu_b408110e_35614cuda3std3__48in_placeE - _ZN39_INTERNAL_0e2ef5ac_4_k_cu_b408110e_35614cuda3std3__45__cpo6cbeginE)
_ZN39_INTERNAL_0e2ef5ac_4_k_cu_b408110e_35614cuda3std3__45__cpo6cbeginE:
	.zero		1
	.type		_ZN39_INTERNAL_0e2ef5ac_4_k_cu_b408110e_35614cuda3std3__48in_placeE,@object
	.size		_ZN39_INTERNAL_0e2ef5ac_4_k_cu_b408110e_35614cuda3std3__48in_placeE,(_ZN39_INTERNAL_0e2ef5ac_4_k_cu_b408110e_35614cuda3std6ranges3__45__cpo9iter_moveE - _ZN39_INTERNAL_0e2ef5ac_4_k_cu_b408110e_35614cuda3std3__48in_placeE)
_ZN39_INTERNAL_0e2ef5ac_4_k_cu_b408110e_35614cuda3std3__48in_placeE:
	.zero		1
	.type		_ZN39_INTERNAL_0e2ef5ac_4_k_cu_b408110e_35614cuda3std6ranges3__45__cpo9iter_moveE,@object
	.size		_ZN39_INTERNAL_0e2ef5ac_4_k_cu_b408110e_35614cuda3std6ranges3__45__cpo9iter_moveE,(_ZN39_INTERNAL_0e2ef5ac_4_k_cu_b408110e_35614cuda3std3__45__cpo5beginE - _ZN39_INTERNAL_0e2ef5ac_4_k_cu_b408110e_35614cuda3std6ranges3__45__cpo9iter_moveE)
_ZN39_INTERNAL_0e2ef5ac_4_k_cu_b408110e_35614cuda3std6ranges3__45__cpo9iter_moveE:
	.zero		1
	.type		_ZN39_INTERNAL_0e2ef5ac_4_k_cu_b408110e_35614cuda3std3__45__cpo5beginE,@object
	.size		_ZN39_INTERNAL_0e2ef5ac_4_k_cu_b408110e_35614cuda3std3__45__cpo5beginE,(_ZN39_INTERNAL_0e2ef5ac_4_k_cu_b408110e_35614cuda3std3__441_GLOBAL__N__0e2ef5ac_4_k_cu_b408110e_35616ignoreE - _ZN39_INTERNAL_0e2ef5ac_4_k_cu_b408110e_35614cuda3std3__45__cpo5beginE)
_ZN39_INTERNAL_0e2ef5ac_4_k_cu_b408110e_35614cuda3std3__45__cpo5beginE:
	.zero		1
	.type		_ZN39_INTERNAL_0e2ef5ac_4_k_cu_b408110e_35614cuda3std3__441_GLOBAL__N__0e2ef5ac_4_k_cu_b408110e_35616ignoreE,@object
	.size		_ZN39_INTERNAL_0e2ef5ac_4_k_cu_b408110e_35614cuda3std3__441_GLOBAL__N__0e2ef5ac_4_k_cu_b408110e_35616ignoreE,(_ZN39_INTERNAL_0e2ef5ac_4_k_cu_b408110e_35614cute7productE - _ZN39_INTERNAL_0e2ef5ac_4_k_cu_b408110e_35614cuda3std3__441_GLOBAL__N__0e2ef5ac_4_k_cu_b408110e_35616ignoreE)
_ZN39_INTERNAL_0e2ef5ac_4_k_cu_b408110e_35614cuda3std3__441_GLOBAL__N__0e2ef5ac_4_k_cu_b408110e_35616ignoreE:
	.zero		1
	.type		_ZN39_INTERNAL_0e2ef5ac_4_k_cu_b408110e_35614cute7productE,@object
	.size		_ZN39_INTERNAL_0e2ef5ac_4_k_cu_b408110e_35614cute7productE,(_ZN39_INTERNAL_0e2ef5ac_4_k_cu_b408110e_35614cuda3std3__45__cpo3endE - _ZN39_INTERNAL_0e2ef5ac_4_k_cu_b408110e_35614cute7productE)
_ZN39_INTERNAL_0e2ef5ac_4_k_cu_b408110e_35614cute7productE:
	.zero		1
	.type		_ZN39_INTERNAL_0e2ef5ac_4_k_cu_b408110e_35614cuda3std3__45__cpo3endE,@object
	.size		_ZN39_INTERNAL_0e2ef5ac_4_k_cu_b408110e_35614cuda3std3__45__cpo3endE,(_ZN39_INTERNAL_0e2ef5ac_4_k_cu_b408110e_35614cuda3std3__419piecewise_constructE - _ZN39_INTERNAL_0e2ef5ac_4_k_cu_b408110e_35614cuda3std3__45__cpo3endE)
_ZN39_INTERNAL_0e2ef5ac_4_k_cu_b408110e_35614cuda3std3__45__cpo3endE:
	.zero		1
	.type		_ZN39_INTERNAL_0e2ef5ac_4_k_cu_b408110e_35614cuda3std3__419piecewise_constructE,@object
	.size		_ZN39_INTERNAL_0e2ef5ac_4_k_cu_b408110e_35614cuda3std3__419piecewise_constructE,(_ZN39_INTERNAL_0e2ef5ac_4_k_cu_b408110e_35614cuda3std3__45__cpo4cendE - _ZN39_INTERNAL_0e2ef5ac_4_k_cu_b408110e_35614cuda3std3__419piecewise_constructE)
_ZN39_INTERNAL_0e2ef5ac_4_k_cu_b408110e_35614cuda3std3__419piecewise_constructE:
	.zero		1
	.type		_ZN39_INTERNAL_0e2ef5ac_4_k_cu_b408110e_35614cuda3std3__45__cpo4cendE,@object
	.size		_ZN39_INTERNAL_0e2ef5ac_4_k_cu_b408110e_35614cuda3std3__45__cpo4cendE,(_ZN39_INTERNAL_0e2ef5ac_4_k_cu_b408110e_35614cuda3std6ranges3__45__cpo4swapE - _ZN39_INTERNAL_0e2ef5ac_4_k_cu_b408110e_35614cuda3std3__45__cpo4cendE)
_ZN39_INTERNAL_0e2ef5ac_4_k_cu_b408110e_35614cuda3std3__45__cpo4cendE:
	.zero		1
	.type		_ZN39_INTERNAL_0e2ef5ac_4_k_cu_b408110e_35614cuda3std6ranges3__45__cpo4swapE,@object
	.size		_ZN39_INTERNAL_0e2ef5ac_4_k_cu_b408110e_35614cuda3std6ranges3__45__cpo4swapE,(.L_7 - _ZN39_INTERNAL_0e2ef5ac_4_k_cu_b408110e_35614cuda3std6ranges3__45__cpo4swapE)
_ZN39_INTERNAL_0e2ef5ac_4_k_cu_b408110e_35614cuda3std6ranges3__45__cpo4swapE:
	.zero		1
.L_7:


//--------------------- .nv.constant0._ZN7cutlass13device_kernelINS_4gemm6kernel13GemmUniversalIN4cute5tupleIJiiiiEEENS1_10collective13CollectiveMmaINS1_37MainloopSm90TmaGmmaWarpSpecializedFP8ILi3ENS5_IJNS4_1CILi2EEENSA_ILi1EEESC_EEENS1_32KernelTmaWarpSpecializedPingpongEEENS5_IJNSA_ILi64EEESG_NSA_ILi32EEEEEENS_12float_e4m3_tENS5_IJlSC_lEEESJ_SK_NS4_8TiledMMAINS4_8MMA_AtomIJNS4_4SM904GMMA30MMA_64x64x32_F32E4M3E4M3_SS_TNILNSO_7ScaleInE1ELSQ_1EEEEEENS4_6LayoutINS5_IJSC_SC_SC_EEENS5_IJNSA_ILi0EEESV_SV_EEEEENS5_IJNS4_10UnderscoreESY_SY_EEEEENS4_13SM90_TMA_LOADENS4_14ComposedLayoutINS4_7SwizzleILi1ELi4ELi3EEENS4_18smem_ptr_flag_bitsILi8EEENST_INS5_IJNSA_ILi8EEESH_EEENS5_IJSH_SC_EEEEEEEvNS4_8identityENS4_23SM90_TMA_LOAD_MULTICASTES1B_vS1C_EENS_8epilogue10collective6detail29Sm90TmaWarpSpecializedAdapterINS1G_15DefaultEpilogueISJ_SK_SK_NS1F_6thread17LinearCombinationISJ_Li1EffLNS1K_9ScaleType4KindE0ELNS_15FloatRoundStyleE2ESJ_EENS1_15EpilogueDefaultEEEEEvvEEEEvNT_6ParamsE --------------------------
	.section	.nv.constant0._ZN7cutlass13device_kernelINS_4gemm6kernel13GemmUniversalIN4cute5tupleIJiiiiEEENS1_10collective13CollectiveMmaINS1_37MainloopSm90TmaGmmaWarpSpecializedFP8ILi3ENS5_IJNS4_1CILi2EEENSA_ILi1EEESC_EEENS1_32KernelTmaWarpSpecializedPingpongEEENS5_IJNSA_ILi64EEESG_NSA_ILi32EEEEEENS_12float_e4m3_tENS5_IJlSC_lEEESJ_SK_NS4_8TiledMMAINS4_8MMA_AtomIJNS4_4SM904GMMA30MMA_64x64x32_F32E4M3E4M3_SS_TNILNSO_7ScaleInE1ELSQ_1EEEEEENS4_6LayoutINS5_IJSC_SC_SC_EEENS5_IJNSA_ILi0EEESV_SV_EEEEENS5_IJNS4_10UnderscoreESY_SY_EEEEENS4_13SM90_TMA_LOADENS4_14ComposedLayoutINS4_7SwizzleILi1ELi4ELi3EEENS4_18smem_ptr_flag_bitsILi8EEENST_INS5_IJNSA_ILi8EEESH_EEENS5_IJSH_SC_EEEEEEEvNS4_8identityENS4_23SM90_TMA_LOAD_MULTICASTES1B_vS1C_EENS_8epilogue10collective6detail29Sm90TmaWarpSpecializedAdapterINS1G_15DefaultEpilogueISJ_SK_SK_NS1F_6thread17LinearCombinationISJ_Li1EffLNS1K_9ScaleType4KindE0ELNS_15FloatRoundStyleE2ESJ_EENS1_15EpilogueDefaultEEEEEvvEEEEvNT_6ParamsE,"a",@progbits
	.sectionflags	@""
	.align	4
.nv.constant0._ZN7cutlass13device_kernelINS_4gemm6kernel13GemmUniversalIN4cute5tupleIJiiiiEEENS1_10collective13CollectiveMmaINS1_37MainloopSm90TmaGmmaWarpSpecializedFP8ILi3ENS5_IJNS4_1CILi2EEENSA_ILi1EEESC_EEENS1_32KernelTmaWarpSpecializedPingpongEEENS5_IJNSA_ILi64EEESG_NSA_ILi32EEEEEENS_12float_e4m3_tENS5_IJlSC_lEEESJ_SK_NS4_8TiledMMAINS4_8MMA_AtomIJNS4_4SM904GMMA30MMA_64x64x32_F32E4M3E4M3_SS_TNILNSO_7ScaleInE1ELSQ_1EEEEEENS4_6LayoutINS5_IJSC_SC_SC_EEENS5_IJNSA_ILi0EEESV_SV_EEEEENS5_IJNS4_10UnderscoreESY_SY_EEEEENS4_13SM90_TMA_LOADENS4_14ComposedLayoutINS4_7SwizzleILi1ELi4ELi3EEENS4_18smem_ptr_flag_bitsILi8EEENST_INS5_IJNSA_ILi8EEESH_EEENS5_IJSH_SC_EEEEEEEvNS4_8identityENS4_23SM90_TMA_LOAD_MULTICASTES1B_vS1C_EENS_8epilogue10collective6detail29Sm90TmaWarpSpecializedAdapterINS1G_15DefaultEpilogueISJ_SK_SK_NS1F_6thread17LinearCombinationISJ_Li1EffLNS1K_9ScaleType4KindE0ELNS_15FloatRoundStyleE2ESJ_EENS1_15EpilogueDefaultEEEEEvvEEEEvNT_6ParamsE:
	.zero		1664


//--------------------- SYMBOLS --------------------------

	.type		.nv.reservedSmem.offset0,@object
	.size		.nv.reservedSmem.offset0,0x4
